def matmul_kernel(
    a_ptr,
    b_ptr,
    c_ptr,
    M,
    N,
    K,
    stride_am,
    stride_ak,
    stride_bk,
    stride_bn,
    stride_cm,
    stride_cn,
    BLOCK_M: tl.constexpr,
    BLOCK_N: tl.constexpr,
    BLOCK_K: tl.constexpr,
    GROUP_M: tl.constexpr,
):
    pid = tl.program_id(axis=0)
    num_pid_m = tl.cdiv(M, BLOCK_M)
    num_pid_n = tl.cdiv(N, BLOCK_N)
    num_pid_in_group = GROUP_M * num_pid_n
    group_id = pid // num_pid_in_group
    first_pid_m = group_id * GROUP_M
    group_size_m = min(num_pid_m - first_pid_m, GROUP_M)
    pid_m = first_pid_m + ((pid % num_pid_in_group) % group_size_m)
    pid_n = (pid % num_pid_in_group) // group_size_m

    offs_am = (pid_m * BLOCK_M + tl.arange(0, BLOCK_M)) % M
    offs_bn = (pid_n * BLOCK_N + tl.arange(0, BLOCK_N)) % N
    offs_k = tl.arange(0, BLOCK_K)
    a_ptrs = a_ptr + offs_am[:, None] * stride_am + offs_k[None, :] * stride_ak
    b_ptrs = b_ptr + offs_k[:, None] * stride_bk + offs_bn[None, :] * stride_bn

    acc = tl.zeros((BLOCK_M, BLOCK_N), dtype=tl.float32)
    for kk in range(0, tl.cdiv(K, BLOCK_K)):
        a = tl.load(a_ptrs, mask=offs_k[None, :] < K - kk * BLOCK_K, other=0.0)
        b = tl.load(b_ptrs, mask=offs_k[:, None] < K - kk * BLOCK_K, other=0.0)
        acc = tl.dot(a, b, acc)
        a_ptrs += BLOCK_K * stride_ak
        b_ptrs += BLOCK_K * stride_bk

    c = acc.to(c_ptr.dtype.element_ty)
    offs_cm = pid_m * BLOCK_M + tl.arange(0, BLOCK_M)
    offs_cn = pid_n * BLOCK_N + tl.arange(0, BLOCK_N)
    c_ptrs = c_ptr + offs_cm[:, None] * stride_cm + offs_cn[None, :] * stride_cn
    mask = (offs_cm[:, None] < M) & (offs_cn[None, :] < N)
    tl.store(c_ptrs, c, mask=mask)

# config = {"BLOCK_K": 128, "BLOCK_M": 128, "BLOCK_N": 128, "GROUP_M": 8, "arch": "sm_90", "dtype": "fp8e4m3", "num_ctas": 1, "num_stages": 3, "num_warps": 16}
# arch = sm_90


// ===== COMPILED SASS (sm_90a) =====

	.target	sm_90a

	.elftype	@"ET_EXEC"


//--------------------- .note.nv.tkinfo           --------------------------
	.section	.note.nv.tkinfo,"",@"SHT_NOTE"
	.sectionflags	@"SHF_NOTE_NV_TKINFO"
	.tkinfo
        /*0018*/ 	.word	0x00000002
        /*0030*/ 	.string	""
        /*0030*/ 	.string	"ptxas"
        /*0030*/ 	.string	"Cuda compilation tools, release 13.0, V13.0.88"
        /*0030*/ 	.string	"Build cuda_13.0.r13.0/compiler.36424714_0"
        /*0030*/ 	.string	"-v  -suppress-debug-info  -lineinfo  -arch sm_90a "



//--------------------- .note.nv.cuinfo           --------------------------
	.section	.note.nv.cuinfo,"",@"SHT_NOTE"
	.sectionflags	@"SHF_NOTE_NV_CUINFO"
        /*0018*/ 	.short	0x0002
        /*001a*/ 	.short	0x005a
        /*001c*/ 	.short	0x0082
	.zero		2


//--------------------- .nv.info                  --------------------------
	.section	.nv.info,"",@"SHT_CUDA_INFO"
	.align	4


	//----- nvinfo : EIATTR_REGCOUNT
	.align		4
        /*0000*/ 	.byte	0x04, 0x2f
        /*0002*/ 	.short	(.L_1 - .L_0)
	.align		4
.L_0:
        /*0004*/ 	.word	index@(matmul_kernel)
        /*0008*/ 	.word	0x00000080


	//----- nvinfo : EIATTR_FRAME_SIZE
	.align		4
.L_1:
        /*000c*/ 	.byte	0x04, 0x11
        /*000e*/ 	.short	(.L_3 - .L_2)
	.align		4
.L_2:
        /*0010*/ 	.word	index@(matmul_kernel)
        /*0014*/ 	.word	0x00000128


	//----- nvinfo : EIATTR_MIN_STACK_SIZE
	.align		4
.L_3:
        /*0018*/ 	.byte	0x04, 0x12
        /*001a*/ 	.short	(.L_5 - .L_4)
	.align		4
.L_4:
        /*001c*/ 	.word	index@(matmul_kernel)
        /*0020*/ 	.word	0x00000128
.L_5:


//--------------------- .nv.compat                --------------------------
	.section	.nv.compat,"",@"SHT_CUDA_COMPAT_INFO"
	.align	4
        /*0000*/ 	.byte	0x02, 0x09, 0x01, 0x00, 0x02, 0x02, 0x04, 0x00, 0x02, 0x05, 0x05, 0x00, 0x03, 0x07, 0x01, 0x01
        /*0010*/ 	.byte	0x02, 0x03, 0x00, 0x00, 0x02, 0x06, 0x01, 0x00, 0x04, 0x0b, 0x08, 0x00, 0x00, 0x00, 0x00, 0x00
        /*0020*/ 	.byte	0x00, 0x00, 0x00, 0x00


//--------------------- .nv.info.matmul_kernel    --------------------------
	.section	.nv.info.matmul_kernel,"",@"SHT_CUDA_INFO"
	.sectionflags	@""
	.align	4


	//----- nvinfo : EIATTR_CUDA_API_VERSION
	.align		4
        /*0000*/ 	.byte	0x04, 0x37
        /*0002*/ 	.short	(.L_7 - .L_6)
.L_6:
        /*0004*/ 	.word	0x00000082


	//----- nvinfo : EIATTR_KPARAM_INFO
	.align		4
.L_7:
        /*0008*/ 	.byte	0x04, 0x17
        /*000a*/ 	.short	(.L_9 - .L_8)
.L_8:
        /*000c*/ 	.word	0x00000000
        /*0010*/ 	.short	0x000d
        /*0012*/ 	.short	0x0048
        /*0014*/ 	.byte	0x00, 0xf4, 0x21, 0x00


	//----- nvinfo : EIATTR_KPARAM_INFO
	.align		4
.L_9:
        /*0018*/ 	.byte	0x04, 0x17
        /*001a*/ 	.short	(.L_11 - .L_10)
.L_10:
        /*001c*/ 	.word	0x00000000
        /*0020*/ 	.short	0x000c
        /*0022*/ 	.short	0x0040
        /*0024*/ 	.byte	0x00, 0xf4, 0x21, 0x00


	//----- nvinfo : EIATTR_KPARAM_INFO
	.align		4
.L_11:
        /*0028*/ 	.byte	0x04, 0x17
        /*002a*/ 	.short	(.L_13 - .L_12)
.L_12:
        /*002c*/ 	.word	0x00000000
        /*0030*/ 	.short	0x000b
        /*0032*/ 	.short	0x0038
        /*0034*/ 	.byte	0x00, 0xf0, 0x11, 0x00


	//----- nvinfo : EIATTR_KPARAM_INFO
	.align		4
.L_13:
        /*0038*/ 	.byte	0x04, 0x17
        /*003a*/ 	.short	(.L_15 - .L_14)
.L_14:
        /*003c*/ 	.word	0x00000000
        /*0040*/ 	.short	0x000a
        /*0042*/ 	.short	0x0034
        /*0044*/ 	.byte	0x00, 0xf0, 0x11, 0x00


	//----- nvinfo : EIATTR_KPARAM_INFO
	.align		4
.L_15:
        /*0048*/ 	.byte	0x04, 0x17
        /*004a*/ 	.short	(.L_17 - .L_16)
.L_16:
        /*004c*/ 	.word	0x00000000
        /*0050*/ 	.short	0x0009
        /*0052*/ 	.short	0x0030
        /*0054*/ 	.byte	0x00, 0xf0, 0x11, 0x00


	//----- nvinfo : EIATTR_KPARAM_INFO
	.align		4
.L_17:
        /*0058*/ 	.byte	0x04, 0x17
        /*005a*/ 	.short	(.L_19 - .L_18)
.L_18:
        /*005c*/ 	.word	0x00000000
        /*0060*/ 	.short	0x0008
        /*0062*/ 	.short	0x002c
        /*0064*/ 	.byte	0x00, 0xf0, 0x11, 0x00


	//----- nvinfo : EIATTR_KPARAM_INFO
	.align		4
.L_19:
        /*0068*/ 	.byte	0x04, 0x17
        /*006a*/ 	.short	(.L_21 - .L_20)
.L_20:
        /*006c*/ 	.word	0x00000000
        /*0070*/ 	.short	0x0007
        /*0072*/ 	.short	0x0028
        /*0074*/ 	.byte	0x00, 0xf0, 0x11, 0x00


	//----- nvinfo : EIATTR_KPARAM_INFO
	.align		4
.L_21:
        /*0078*/ 	.byte	0x04, 0x17
        /*007a*/ 	.short	(.L_23 - .L_22)
.L_22:
        /*007c*/ 	.word	0x00000000
        /*0080*/ 	.short	0x0006
        /*0082*/ 	.short	0x0024
        /*0084*/ 	.byte	0x00, 0xf0, 0x11, 0x00


	//----- nvinfo : EIATTR_KPARAM_INFO
	.align		4
.L_23:
        /*0088*/ 	.byte	0x04, 0x17
        /*008a*/ 	.short	(.L_25 - .L_24)
.L_24:
        /*008c*/ 	.word	0x00000000
        /*0090*/ 	.short	0x0005
        /*0092*/ 	.short	0x0020
        /*0094*/ 	.byte	0x00, 0xf0, 0x11, 0x00


	//----- nvinfo : EIATTR_KPARAM_INFO
	.align		4
.L_25:
        /*0098*/ 	.byte	0x04, 0x17
        /*009a*/ 	.short	(.L_27 - .L_26)
.L_26:
        /*009c*/ 	.word	0x00000000
        /*00a0*/ 	.short	0x0004
        /*00a2*/ 	.short	0x001c
        /*00a4*/ 	.byte	0x00, 0xf0, 0x11, 0x00


	//----- nvinfo : EIATTR_KPARAM_INFO
	.align		4
.L_27:
        /*00a8*/ 	.byte	0x04, 0x17
        /*00aa*/ 	.short	(.L_29 - .L_28)
.L_28:
        /*00ac*/ 	.word	0x00000000
        /*00b0*/ 	.short	0x0003
        /*00b2*/ 	.short	0x0018
        /*00b4*/ 	.byte	0x00, 0xf0, 0x11, 0x00


	//----- nvinfo : EIATTR_KPARAM_INFO
	.align		4
.L_29:
        /*00b8*/ 	.byte	0x04, 0x17
        /*00ba*/ 	.short	(.L_31 - .L_30)
.L_30:
        /*00bc*/ 	.word	0x00000000
        /*00c0*/ 	.short	0x0002
        /*00c2*/ 	.short	0x0010
        /*00c4*/ 	.byte	0x00, 0xf4, 0x21, 0x00


	//----- nvinfo : EIATTR_KPARAM_INFO
	.align		4
.L_31:
        /*00c8*/ 	.byte	0x04, 0x17
        /*00ca*/ 	.short	(.L_33 - .L_32)
.L_32:
        /*00cc*/ 	.word	0x00000000
        /*00d0*/ 	.short	0x0001
        /*00d2*/ 	.short	0x0008
        /*00d4*/ 	.byte	0x00, 0xf4, 0x21, 0x00


	//----- nvinfo : EIATTR_KPARAM_INFO
	.align		4
.L_33:
        /*00d8*/ 	.byte	0x04, 0x17
        /*00da*/ 	.short	(.L_35 - .L_34)
.L_34:
        /*00dc*/ 	.word	0x00000000
        /*00e0*/ 	.short	0x0000
        /*00e2*/ 	.short	0x0000
        /*00e4*/ 	.byte	0x00, 0xf4, 0x21, 0x00


	//----- nvinfo : EIATTR_SPARSE_MMA_MASK
	.align		4
.L_35:
        /*00e8*/ 	.byte	0x03, 0x50
        /*00ea*/ 	.short	0x0000


	//----- nvinfo : EIATTR_MAXREG_COUNT
	.align		4
        /*00ec*/ 	.byte	0x03, 0x1b
        /*00ee*/ 	.short	0x0080


	//----- nvinfo : EIATTR_NUM_BARRIERS
	.align		4
        /*00f0*/ 	.byte	0x02, 0x4c
        /*00f2*/ 	.byte	0x01
	.zero		1


	//----- nvinfo : EIATTR_ANNOTATIONS
	.align		4
        /*00f4*/ 	.byte	0x04, 0x55
        /*00f6*/ 	.short	(.L_37 - .L_36)


	//   ....[0]....
.L_36:
        /*00f8*/ 	.word	0x00000001
        /*00fc*/ 	.byte	0x90, 0x05, 0x00, 0x00, 0x01, 0x00, 0x00, 0x00, 0xc0, 0x05, 0x00, 0x00, 0x01, 0x00, 0x00, 0x00
        /* <DEDUP_REMOVED lines=96> */
        /*070c*/ 	.byte	0xf0, 0x72, 0x00, 0x00


	//----- nvinfo : EIATTR_MERCURY_ISA_VERSION
	.align		4
.L_37:
        /*0710*/ 	.byte	0x03, 0x5f
        /*0712*/ 	.short	0x0101


	//----- nvinfo : EIATTR_EXIT_INSTR_OFFSETS
	.align		4
        /*0714*/ 	.byte	0x04, 0x1c
        /*0716*/ 	.short	(.L_39 - .L_38)


	//   ....[0]....
.L_38:
        /*0718*/ 	.word	0x000076d0


	//   ....[1]....
        /*071c*/ 	.word	0x000076f0


	//----- nvinfo : EIATTR_REQNTID
	.align		4
.L_39:
        /*0720*/ 	.byte	0x04, 0x10
        /*0722*/ 	.short	(.L_41 - .L_40)
.L_40:
        /*0724*/ 	.word	0x00000200
        /*0728*/ 	.word	0x00000001
        /*072c*/ 	.word	0x00000001


	//----- nvinfo : EIATTR_CBANK_PARAM_SIZE
	.align		4
.L_41:
        /*0730*/ 	.byte	0x03, 0x19
        /*0732*/ 	.short	0x0050


	//----- nvinfo : EIATTR_PARAM_CBANK
	.align		4
        /*0734*/ 	.byte	0x04, 0x0a
        /*0736*/ 	.short	(.L_43 - .L_42)
	.align		4
.L_42:
        /*0738*/ 	.word	index@(.nv.constant0.matmul_kernel)
        /*073c*/ 	.short	0x0210
        /*073e*/ 	.short	0x0050


	//----- nvinfo : EIATTR_SW_WAR
	.align		4
.L_43:
        /*0740*/ 	.byte	0x04, 0x36
        /*0742*/ 	.short	(.L_45 - .L_44)
.L_44:
        /*0744*/ 	.word	0x00000008
.L_45:


//--------------------- .nv.callgraph             --------------------------
	.section	.nv.callgraph,"",@"SHT_CUDA_CALLGRAPH"
	.align	4
	.sectionentsize	8
	.align		4
        /*0000*/ 	.word	0x00000000
	.align		4
        /*0004*/ 	.word	0xffffffff
	.align		4
        /*0008*/ 	.word	0x00000000
	.align		4
        /*000c*/ 	.word	0xfffffffe
	.align		4
        /*0010*/ 	.word	0x00000000
	.align		4
        /*0014*/ 	.word	0xfffffffd
	.align		4
        /*0018*/ 	.word	0x00000000
	.align		4
        /*001c*/ 	.word	0xfffffffc


//--------------------- .text.matmul_kernel       --------------------------
	.section	.text.matmul_kernel,"ax",@progbits
	.align	128
        .global         matmul_kernel
        .type           matmul_kernel,@function
        .size           matmul_kernel,(.L_x_4 - matmul_kernel)
        .other          matmul_kernel,@"STO_CUDA_ENTRY STV_DEFAULT"
matmul_kernel:
.text.matmul_kernel:
[----:B------:R-:W0:Y:S08]  /*0000*/  LDC R1, c[0x0][0x28] ;  /* 0x00000a00ff017b82 */ /* 0x000e300000000800 */
[----:B------:R-:W1:Y:S01]  /*0010*/  LDC.64 R6, c[0x0][0x228] ;  /* 0x00008a00ff067b82 */ /* 0x000e620000000a00 */
[----:B------:R-:W2:Y:S01]  /*0020*/  S2R R5, SR_CTAID.X ;  /* 0x0000000000057919 */ /* 0x000ea20000002500 */
[----:B0-----:R-:W-:Y:S01]  /*0030*/  VIADD R1, R1, 0xfffffed8 ;  /* 0xfffffed801017836 */ /* 0x001fe20000000000 */
[----:B------:R-:W-:Y:S01]  /*0040*/  UMOV UR4, 0x400 ;  /* 0x0000040000047882 */ /* 0x000fe20000000000 */
[----:B------:R-:W-:Y:S01]  /*0050*/  ULDC.64 UR12, c[0x0][0x208] ;  /* 0x00008200000c7ab9 */ /* 0x000fe20000000a00 */
[----:B------:R-:W0:Y:S01]  /*0060*/  S2R R70, SR_TID.X ;  /* 0x0000000000467919 */ /* 0x000e220000002100 */
[----:B------:R-:W-:-:S02]  /*0070*/  ULDC UR11, c[0x0][0x230] ;  /* 0x00008c00000b7ab9 */ /* 0x000fc40000000800 */
[----:B------:R-:W3:Y:S08]  /*0080*/  LDC R19, c[0x0][0x230] ;  /* 0x00008c00ff137b82 */ /* 0x000ef00000000800 */
[----:B------:R-:W4:Y:S01]  /*0090*/  S2UR UR8, SR_CgaCtaId ;  /* 0x00000000000879c3 */ /* 0x000f220000008800 */
[----:B-1----:R-:W-:-:S05]  /*00a0*/  VIADD R0, R7, 0x7f ;  /* 0x0000007f07007836 */ /* 0x002fca0000000000 */
[----:B------:R-:W-:Y:S01]  /*00b0*/  SHF.R.S32.HI R3, RZ, 0x1f, R0 ;  /* 0x0000001fff037819 */ /* 0x000fe20000011400 */
[----:B---3--:R-:W-:-:S03]  /*00c0*/  VIADD R19, R19, 0x7f ;  /* 0x0000007f13137836 */ /* 0x008fc60000000000 */
[----:B------:R-:W-:Y:S02]  /*00d0*/  LEA.HI R3, R3, R0, RZ, 0x7 ;  /* 0x0000000003037211 */ /* 0x000fe400078f38ff */
[----:B--2---:R-:W-:Y:S02]  /*00e0*/  IABS R10, R5 ;  /* 0x00000005000a7213 */ /* 0x004fe40000000000 */
[----:B------:R-:W-:Y:S02]  /*00f0*/  SHF.R.S32.HI R3, RZ, 0x7, R3 ;  /* 0x00000007ff037819 */ /* 0x000fe40000011403 */
[----:B0-----:R-:W-:Y:S01]  /*0100*/  LOP3.LUT R69, R70, 0x7f, RZ, 0xc0, !PT ;  /* 0x0000007f46457812 */ /* 0x001fe200078ec0ff */
[----:B----4-:R-:W-:Y:S02]  /*0110*/  ULEA UR8, UR8, UR4, 0x18 ;  /* 0x0000000408087291 */ /* 0x010fe4000f8ec03f */
[----:B------:R-:W-:-:S05]  /*0120*/  IMAD.SHL.U32 R4, R3, 0x8, RZ ;  /* 0x0000000803047824 */ /* 0x000fca00078e00ff */
[-C--:B------:R-:W-:Y:S02]  /*0130*/  IABS R9, R4.reuse ;  /* 0x0000000400097213 */ /* 0x080fe40000000000 */
[----:B------:R-:W-:Y:S02]  /*0140*/  IABS R12, R4 ;  /* 0x00000004000c7213 */ /* 0x000fe40000000000 */
[----:B------:R-:W0:Y:S08]  /*0150*/  I2F.RP R0, R9 ;  /* 0x0000000900007306 */ /* 0x000e300000209400 */
[----:B0-----:R-:W0:Y:S02]  /*0160*/  MUFU.RCP R0, R0 ;  /* 0x0000000000007308 */ /* 0x001e240000001000 */
[----:B0-----:R-:W-:-:S02]  /*0170*/  VIADD R2, R0, 0xffffffe ;  /* 0x0ffffffe00027836 */ /* 0x001fc40000000000 */
[----:B------:R-:W-:-:S04]  /*0180*/  IMAD.MOV R0, RZ, RZ, -R12 ;  /* 0x000000ffff007224 */ /* 0x000fc800078e0a0c */
[----:B------:R0:W1:Y:S02]  /*0190*/  F2I.FTZ.U32.TRUNC.NTZ R3, R2 ;  /* 0x0000000200037305 */ /* 0x000064000021f000 */
[----:B0-----:R-:W-:Y:S02]  /*01a0*/  IMAD.MOV.U32 R2, RZ, RZ, RZ ;  /* 0x000000ffff027224 */ /* 0x001fe400078e00ff */
[----:B-1----:R-:W-:-:S04]  /*01b0*/  IMAD.MOV R8, RZ, RZ, -R3 ;  /* 0x000000ffff087224 */ /* 0x002fc800078e0a03 */
[----:B------:R-:W-:Y:S02]  /*01c0*/  IMAD R11, R8, R9, RZ ;  /* 0x00000009080b7224 */ /* 0x000fe400078e02ff */
[----:B------:R-:W-:Y:S02]  /*01d0*/  IMAD.MOV.U32 R8, RZ, RZ, R10 ;  /* 0x000000ffff087224 */ /* 0x000fe400078e000a */
[----:B------:R-:W-:-:S06]  /*01e0*/  IMAD.HI.U32 R3, R3, R11, R2 ;  /* 0x0000000b03037227 */ /* 0x000fcc00078e0002 */
[----:B------:R-:W-:-:S04]  /*01f0*/  IMAD.HI.U32 R3, R3, R8, RZ ;  /* 0x0000000803037227 */ /* 0x000fc800078e00ff */
[----:B------:R-:W-:-:S05]  /*0200*/  IMAD R0, R3, R0, R8 ;  /* 0x0000000003007224 */ /* 0x000fca00078e0208 */
[----:B------:R-:W-:-:S13]  /*0210*/  ISETP.GT.U32.AND P1, PT, R9, R0, PT ;  /* 0x000000000900720c */ /* 0x000fda0003f24070 */
[----:B------:R-:W-:Y:S02]  /*0220*/  @!P1 IMAD.IADD R0, R0, 0x1, -R9 ;  /* 0x0000000100009824 */ /* 0x000fe400078e0a09 */
[----:B------:R-:W-:Y:S01]  /*0230*/  @!P1 VIADD R3, R3, 0x1 ;  /* 0x0000000103039836 */ /* 0x000fe20000000000 */
[----:B------:R-:W-:Y:S02]  /*0240*/  ISETP.NE.AND P1, PT, R4, RZ, PT ;  /* 0x000000ff0400720c */ /* 0x000fe40003f25270 */
[----:B------:R-:W-:Y:S02]  /*0250*/  ISETP.GE.U32.AND P0, PT, R0, R9, PT ;  /* 0x000000090000720c */ /* 0x000fe40003f06070 */
[----:B------:R-:W-:-:S04]  /*0260*/  LOP3.LUT R0, R5, R4, RZ, 0x3c, !PT ;  /* 0x0000000405007212 */ /* 0x000fc800078e3cff */
[----:B------:R-:W-:Y:S01]  /*0270*/  ISETP.GE.AND P2, PT, R0, RZ, PT ;  /* 0x000000ff0000720c */ /* 0x000fe20003f46270 */
[----:B------:R-:W-:-:S06]  /*0280*/  VIADD R0, R6, 0x7f ;  /* 0x0000007f06007836 */ /* 0x000fcc0000000000 */
[----:B------:R-:W-:-:S04]  /*0290*/  @P0 VIADD R3, R3, 0x1 ;  /* 0x0000000103030836 */ /* 0x000fc80000000000 */
[----:B------:R-:W-:Y:S01]  /*02a0*/  IMAD.MOV.U32 R2, RZ, RZ, R3 ;  /* 0x000000ffff027224 */ /* 0x000fe200078e0003 */
[----:B------:R-:W-:-:S03]  /*02b0*/  SHF.R.S32.HI R3, RZ, 0x1f, R0 ;  /* 0x0000001fff037819 */ /* 0x000fc60000011400 */
[----:B------:R-:W-:Y:S01]  /*02c0*/  @!P2 IMAD.MOV R2, RZ, RZ, -R2 ;  /* 0x000000ffff02a224 */ /* 0x000fe200078e0a02 */
[----:B------:R-:W-:Y:S02]  /*02d0*/  @!P1 LOP3.LUT R2, RZ, R4, RZ, 0x33, !PT ;  /* 0x00000004ff029212 */ /* 0x000fe400078e33ff */
[----:B------:R-:W-:-:S03]  /*02e0*/  LEA.HI R3, R3, R0, RZ, 0x7 ;  /* 0x0000000003037211 */ /* 0x000fc600078f38ff */
[----:B------:R-:W-:Y:S02]  /*02f0*/  IMAD.SHL.U32 R8, R2, 0x8, RZ ;  /* 0x0000000802087824 */ /* 0x000fe400078e00ff */
[----:B------:R-:W-:-:S03]  /*0300*/  IMAD.MOV R2, RZ, RZ, -R2 ;  /* 0x000000ffff027224 */ /* 0x000fc600078e0a02 */
[----:B------:R-:W-:Y:S01]  /*0310*/  LEA.HI.SX32 R3, R3, -R8, 0x19 ;  /* 0x8000000803037211 */ /* 0x000fe200078fcaff */
[----:B------:R-:W-:-:S03]  /*0320*/  IMAD R4, R4, R2, R5 ;  /* 0x0000000204047224 */ /* 0x000fc600078e0205 */
[----:B------:R-:W-:Y:S02]  /*0330*/  VIMNMX R13, R3, 0x8, PT ;  /* 0x00000008030d7848 */ /* 0x000fe40003fe0100 */
[----:B------:R-:W-:Y:S02]  /*0340*/  IABS R11, R4 ;  /* 0x00000004000b7213 */ /* 0x000fe40000000000 */
[----:B------:R-:W-:-:S04]  /*0350*/  IABS R9, R13 ;  /* 0x0000000d00097213 */ /* 0x000fc80000000000 */
[----:B------:R-:W0:Y:S08]  /*0360*/  I2F.RP R0, R9 ;  /* 0x0000000900007306 */ /* 0x000e300000209400 */
[----:B0-----:R-:W0:Y:S02]  /*0370*/  MUFU.RCP R0, R0 ;  /* 0x0000000000007308 */ /* 0x001e240000001000 */
[----:B0-----:R-:W-:-:S06]  /*0380*/  VIADD R3, R0, 0xffffffe ;  /* 0x0ffffffe00037836 */ /* 0x001fcc0000000000 */
[----:B------:R-:W0:Y:S02]  /*0390*/  F2I.FTZ.U32.TRUNC.NTZ R3, R3 ;  /* 0x0000000300037305 */ /* 0x000e24000021f000 */
[----:B0-----:R-:W-:-:S04]  /*03a0*/  IMAD.MOV R10, RZ, RZ, -R3 ;  /* 0x000000ffff0a7224 */ /* 0x001fc800078e0a03 */
[----:B------:R-:W-:Y:S01]  /*03b0*/  IMAD.MOV.U32 R2, RZ, RZ, R10 ;  /* 0x000000ffff027224 */ /* 0x000fe200078e000a */
[----:B------:R-:W-:-:S03]  /*03c0*/  IABS R10, R13 ;  /* 0x0000000d000a7213 */ /* 0x000fc60000000000 */
[----:B------:R-:W-:Y:S02]  /*03d0*/  IMAD R5, R2, R9, RZ ;  /* 0x0000000902057224 */ /* 0x000fe400078e02ff */
[----:B------:R-:W-:Y:S02]  /*03e0*/  IMAD.MOV.U32 R2, RZ, RZ, RZ ;  /* 0x000000ffff027224 */ /* 0x000fe400078e00ff */
[----:B------:R-:W-:Y:S02]  /*03f0*/  IMAD.MOV R0, RZ, RZ, -R10 ;  /* 0x000000ffff007224 */ /* 0x000fe400078e0a0a */
[----:B------:R-:W-:Y:S01]  /*0400*/  IMAD.HI.U32 R2, R3, R5, R2 ;  /* 0x0000000503027227 */ /* 0x000fe200078e0002 */
[----:B------:R-:W-:-:S05]  /*0410*/  SHF.R.U32.HI R3, RZ, 0x7, R70 ;  /* 0x00000007ff037819 */ /* 0x000fca0000011646 */
        /* <DEDUP_REMOVED lines=8> */
[----:B------:R-:W-:-:S07]  /*04a0*/  ISETP.GE.AND P2, PT, R0, RZ, PT ;  /* 0x000000ff0000720c */ /* 0x000fce0003f46270 */
[----:B------:R-:W-:Y:S01]  /*04b0*/  @P0 VIADD R2, R2, 0x1 ;  /* 0x0000000102020836 */ /* 0x000fe20000000000 */
[----:B------:R-:W-:-:S03]  /*04c0*/  ISETP.GT.AND P0, PT, R19, 0x7f, PT ;  /* 0x0000007f1300780c */ /* 0x000fc60003f04270 */
[----:B------:R-:W-:-:S04]  /*04d0*/  IMAD.MOV.U32 R0, RZ, RZ, R2 ;  /* 0x000000ffff007224 */ /* 0x000fc800078e0002 */
[----:B------:R-:W-:Y:S01]  /*04e0*/  @!P2 IMAD.MOV R0, RZ, RZ, -R0 ;  /* 0x000000ffff00a224 */ /* 0x000fe200078e0a00 */
[----:B------:R-:W-:-:S05]  /*04f0*/  @!P1 LOP3.LUT R0, RZ, R13, RZ, 0x33, !PT ;  /* 0x0000000dff009212 */ /* 0x000fca00078e33ff */
[----:B------:R-:W-:Y:S02]  /*0500*/  IMAD.MOV R2, RZ, RZ, -R0 ;  /* 0x000000ffff027224 */ /* 0x000fe400078e0a00 */
[----:B------:R-:W-:Y:S02]  /*0510*/  IMAD.SHL.U32 R5, R0, 0x80, RZ ;  /* 0x0000008000057824 */ /* 0x000fe400078e00ff */
[----:B------:R-:W-:-:S04]  /*0520*/  IMAD R2, R13, R2, R4 ;  /* 0x000000020d027224 */ /* 0x000fc800078e0204 */
[----:B------:R-:W-:Y:S01]  /*0530*/  IMAD.IADD R8, R8, 0x1, R2 ;  /* 0x0000000108087824 */ /* 0x000fe200078e0202 */
[----:B------:R-:W-:-:S03]  /*0540*/  SGXT.U32 R2, R3, 0x2 ;  /* 0x000000020302781a */ /* 0x000fc60000000000 */
[----:B------:R-:W-:Y:S01]  /*0550*/  IMAD R20, R8, 0x80, R69 ;  /* 0x0000008008147824 */ /* 0x000fe200078e0245 */
[C---:B------:R-:W-:Y:S02]  /*0560*/  LOP3.LUT R72, R5.reuse, R2, RZ, 0xfc, !PT ;  /* 0x0000000205487212 */ /* 0x040fe400078efcff */
[C-C-:B------:R-:W-:Y:S02]  /*0570*/  LOP3.LUT R74, R5.reuse, 0x4, R2.reuse, 0xfe, !PT ;  /* 0x00000004054a7812 */ /* 0x140fe400078efe02 */
[C-C-:B------:R-:W-:Y:S01]  /*0580*/  LOP3.LUT R76, R5.reuse, 0x8, R2.reuse, 0xfe, !PT ;  /* 0x00000008054c7812 */ /* 0x140fe200078efe02 */
[----:B------:R0:W-:Y:S01]  /*0590*/  STL [R1+0x108], R72 ;  /* 0x0001084801007387 */ /* 0x0001e20000100800 */
[C-C-:B------:R-:W-:Y:S02]  /*05a0*/  LOP3.LUT R78, R5.reuse, 0xc, R2.reuse, 0xfe, !PT ;  /* 0x0000000c054e7812 */ /* 0x140fe400078efe02 */
[C-C-:B------:R-:W-:Y:S01]  /*05b0*/  LOP3.LUT R80, R5.reuse, 0x10, R2.reuse, 0xfe, !PT ;  /* 0x0000001005507812 */ /* 0x140fe200078efe02 */
[----:B------:R0:W-:Y:S01]  /*05c0*/  STL [R1+0x104], R74 ;  /* 0x0001044a01007387 */ /* 0x0001e20000100800 */
[----:B------:R-:W-:-:S02]  /*05d0*/  LOP3.LUT R82, R5, 0x14, R2, 0xfe, !PT ;  /* 0x0000001405527812 */ /* 0x000fc400078efe02 */
[C-C-:B------:R-:W-:Y:S01]  /*05e0*/  LOP3.LUT R83, R5.reuse, 0x18, R2.reuse, 0xfe, !PT ;  /* 0x0000001805537812 */ /* 0x140fe200078efe02 */
[----:B------:R0:W-:Y:S01]  /*05f0*/  STL [R1+0x100], R76 ;  /* 0x0001004c01007387 */ /* 0x0001e20000100800 */
        /* <DEDUP_REMOVED lines=36> */
[----:B------:R-:W-:Y:S02]  /*0840*/  LOP3.LUT R118, R5, 0x7c, R2, 0xfe, !PT ;  /* 0x0000007c05767812 */ /* 0x000fe400078efe02 */
[C---:B------:R-:W-:Y:S01]  /*0850*/  LOP3.LUT R68, R2.reuse, 0x4, RZ, 0xfc, !PT ;  /* 0x0000000402447812 */ /* 0x040fe200078efcff */
[----:B------:R0:W-:Y:S01]  /*0860*/  STL [R1+0xcc], R92 ;  /* 0x0000cc5c01007387 */ /* 0x0001e20000100800 */
[C---:B------:R-:W-:Y:S02]  /*0870*/  LOP3.LUT R67, R2.reuse, 0x8, RZ, 0xfc, !PT ;  /* 0x0000000802437812 */ /* 0x040fe400078efcff */
[C---:B------:R-:W-:Y:S01]  /*0880*/  LOP3.LUT R66, R2.reuse, 0xc, RZ, 0xfc, !PT ;  /* 0x0000000c02427812 */ /* 0x040fe200078efcff */
[----:B------:R0:W-:Y:S01]  /*0890*/  STL [R1+0xc8], R93 ;  /* 0x0000c85d01007387 */ /* 0x0001e20000100800 */
[----:B------:R-:W-:-:S02]  /*08a0*/  LOP3.LUT R65, R2, 0x10, RZ, 0xfc, !PT ;  /* 0x0000001002417812 */ /* 0x000fc400078efcff */
[C---:B------:R-:W-:Y:S01]  /*08b0*/  LOP3.LUT R64, R2.reuse, 0x14, RZ, 0xfc, !PT ;  /* 0x0000001402407812 */ /* 0x040fe200078efcff */
[----:B------:R0:W-:Y:S01]  /*08c0*/  STL [R1+0xc4], R94 ;  /* 0x0000c45e01007387 */ /* 0x0001e20000100800 */
[C---:B------:R-:W-:Y:S02]  /*08d0*/  LOP3.LUT R63, R2.reuse, 0x18, RZ, 0xfc, !PT ;  /* 0x00000018023f7812 */ /* 0x040fe400078efcff */
        /* <DEDUP_REMOVED lines=36> */
[----:B------:R-:W-:Y:S01]  /*0b20*/  LOP3.LUT R21, R2, 0x7c, RZ, 0xfc, !PT ;  /* 0x0000007c02157812 */ /* 0x000fe200078efcff */
[----:B------:R0:W-:Y:S04]  /*0b30*/  STL [R1+0x90], R117 ;  /* 0x0000907501007387 */ /* 0x0001e80000100800 */
[----:B------:R0:W-:Y:S04]  /*0b40*/  STL [R1+0x8c], R118 ;  /* 0x00008c7601007387 */ /* 0x0001e80000100800 */
[----:B------:R0:W-:Y:S01]  /*0b50*/  STL [R1+0x10c], R20 ;  /* 0x00010c1401007387 */ /* 0x0001e20000100800 */
[----:B------:R-:W-:Y:S05]  /*0b60*/  @P0 BRA `(.L_x_0) ;  /* 0x00000000004c0947 */ /* 0x000fea0003800000 */
[----:B------:R-:W-:Y:S01]  /*0b70*/  IMAD.SHL.U32 R0, R70, 0x10, RZ ;  /* 0x0000001046007824 */ /* 0x000fe200078e00ff */
[----:B------:R-:W-:Y:S02]  /*0b80*/  CS2R R24, SRZ ;  /* 0x0000000000187805 */ /* 0x000fe4000001ff00 */
[----:B------:R-:W-:Y:S02]  /*0b90*/  CS2R R26, SRZ ;  /* 0x00000000001a7805 */ /* 0x000fe4000001ff00 */
[----:B------:R-:W-:Y:S02]  /*0ba0*/  CS2R R28, SRZ ;  /* 0x00000000001c7805 */ /* 0x000fe4000001ff00 */
[----:B------:R-:W-:Y:S01]  /*0bb0*/  CS2R R30, SRZ ;  /* 0x00000000001e7805 */ /* 0x000fe2000001ff00 */
[----:B------:R1:W-:Y:S01]  /*0bc0*/  STL [R1+0x110], R0 ;  /* 0x0001100001007387 */ /* 0x0003e20000100800 */
[----:B------:R-:W-:Y:S02]  /*0bd0*/  CS2R R32, SRZ ;  /* 0x0000000000207805 */ /* 0x000fe4000001ff00 */
[----:B------:R-:W-:-:S02]  /*0be0*/  CS2R R34, SRZ ;  /* 0x0000000000227805 */ /* 0x000fc4000001ff00 */
[----:B------:R-:W-:Y:S02]  /*0bf0*/  CS2R R36, SRZ ;  /* 0x0000000000247805 */ /* 0x000fe4000001ff00 */
[----:B------:R-:W-:Y:S02]  /*0c00*/  CS2R R38, SRZ ;  /* 0x0000000000267805 */ /* 0x000fe4000001ff00 */
[----:B------:R-:W-:Y:S02]  /*0c10*/  CS2R R40, SRZ ;  /* 0x0000000000287805 */ /* 0x000fe4000001ff00 */
[----:B------:R-:W-:Y:S02]  /*0c20*/  CS2R R42, SRZ ;  /* 0x00000000002a7805 */ /* 0x000fe4000001ff00 */
[----:B------:R-:W-:Y:S02]  /*0c30*/  CS2R R44, SRZ ;  /* 0x00000000002c7805 */ /* 0x000fe4000001ff00 */
[----:B------:R-:W-:-:S02]  /*0c40*/  CS2R R46, SRZ ;  /* 0x00000000002e7805 */ /* 0x000fc4000001ff00 */
[----:B------:R-:W-:Y:S02]  /*0c50*/  CS2R R48, SRZ ;  /* 0x0000000000307805 */ /* 0x000fe4000001ff00 */
[----:B------:R-:W-:Y:S02]  /*0c60*/  CS2R R50, SRZ ;  /* 0x0000000000327805 */ /* 0x000fe4000001ff00 */
[----:B------:R-:W-:Y:S02]  /*0c70*/  CS2R R52, SRZ ;  /* 0x0000000000347805 */ /* 0x000fe4000001ff00 */
[----:B------:R-:W-:Y:S01]  /*0c80*/  CS2R R54, SRZ ;  /* 0x0000000000367805 */ /* 0x000fe2000001ff00 */
[----:B-1----:R-:W-:Y:S06]  /*0c90*/  BRA `(.L_x_1) ;  /* 0x0000005400047947 */ /* 0x002fec0003800000 */
.L_x_0:
[----:B------:R-:W-:Y:S01]  /*0ca0*/  IABS R0, R7 ;  /* 0x0000000700007213 */ /* 0x000fe20000000000 */
[----:B------:R-:W-:Y:S01]  /*0cb0*/  ULDC UR4, c[0x0][0x240] ;  /* 0x0000900000047ab9 */ /* 0x000fe20000000800 */
[----:B------:R-:W-:Y:S01]  /*0cc0*/  IABS R5, R6 ;  /* 0x0000000600057213 */ /* 0x000fe20000000000 */
[----:B------:R-:W-:Y:S01]  /*0cd0*/  ULDC.64 UR16, c[0x0][0x218] ;  /* 0x0000860000107ab9 */ /* 0x000fe20000000a00 */
[----:B------:R-:W1:Y:S01]  /*0ce0*/  I2F.RP R12, R0 ;  /* 0x00000000000c7306 */ /* 0x000e620000209400 */
[----:B------:R-:W-:Y:S01]  /*0cf0*/  IABS R77, R116 ;  /* 0x00000074004d7213 */ /* 0x000fe20000000000 */
[----:B------:R-:W-:Y:S01]  /*0d00*/  ULDC UR5, c[0x0][0x234] ;  /* 0x00008d0000057ab9 */ /* 0x000fe20000000800 */
[----:B------:R-:W-:Y:S01]  /*0d10*/  IABS R75, R114 ;  /* 0x00000072004b7213 */ /* 0x000fe20000000000 */
[----:B------:R-:W-:Y:S01]  /*0d20*/  ULDC.64 UR6, c[0x0][0x210] ;  /* 0x0000840000067ab9 */ /* 0x000fe20000000a00 */
[----:B------:R-:W-:Y:S01]  /*0d30*/  IABS R73, R110 ;  /* 0x0000006e00497213 */ /* 0x000fe20000000000 */
[----:B------:R-:W-:Y:S01]  /*0d40*/  UIADD3 UR15, UR8, 0x4000, URZ ;  /* 0x00004000080f7890 */ /* 0x000fe2000fffe03f */
[----:B------:R-:W-:Y:S01]  /*0d50*/  IABS R97, R108 ;  /* 0x0000006c00617213 */ /* 0x000fe20000000000 */
[----:B------:R-:W2:Y:S01]  /*0d60*/  I2F.RP R13, R5 ;  /* 0x00000005000d7306 */ /* 0x000ea20000209400 */
[----:B------:R-:W-:-:S02]  /*0d70*/  IABS R99, R106 ;  /* 0x0000006a00637213 */ /* 0x000fc40000000000 */
[----:B------:R-:W-:Y:S02]  /*0d80*/  IABS R105, R100 ;  /* 0x0000006400697213 */ /* 0x000fe40000000000 */
[----:B------:R-:W-:Y:S02]  /*0d90*/  IABS R71, R112 ;  /* 0x0000007000477213 */ /* 0x000fe40000000000 */
[----:B------:R-:W-:Y:S01]  /*0da0*/  IABS R107, R98 ;  /* 0x00000062006b7213 */ /* 0x000fe20000000000 */
[----:B-1----:R-:W1:Y:S01]  /*0db0*/  MUFU.RCP R12, R12 ;  /* 0x0000000c000c7308 */ /* 0x002e620000001000 */
[----:B------:R-:W-:Y:S02]  /*0dc0*/  IABS R109, R96 ;  /* 0x00000060006d7213 */ /* 0x000fe40000000000 */
[----:B------:R-:W-:Y:S02]  /*0dd0*/  IABS R101, R104 ;  /* 0x0000006800657213 */ /* 0x000fe40000000000 */
[----:B------:R-:W-:-:S02]  /*0de0*/  IABS R115, R93 ;  /* 0x0000005d00737213 */ /* 0x000fc40000000000 */
[----:B------:R-:W-:Y:S01]  /*0df0*/  IABS R79, R92 ;  /* 0x0000005c004f7213 */ /* 0x000fe20000000000 */
[----:B--2---:R-:W2:Y:S01]  /*0e00*/  MUFU.RCP R13, R13 ;  /* 0x0000000d000d7308 */ /* 0x004ea20000001000 */
[----:B------:R-:W-:Y:S02]  /*0e10*/  IABS R111, R95 ;  /* 0x0000005f006f7213 */ /* 0x000fe40000000000 */
[----:B------:R-:W-:Y:S02]  /*0e20*/  IABS R59, R91 ;  /* 0x0000005b003b7213 */ /* 0x000fe40000000000 */
[----:B------:R-:W-:Y:S02]  /*0e30*/  IABS R41, R88 ;  /* 0x0000005800297213 */ /* 0x000fe40000000000 */
[----:B------:R-:W-:Y:S01]  /*0e40*/  IABS R123, R90 ;  /* 0x0000005a007b7213 */ /* 0x000fe20000000000 */
[----:B-1----:R-:W-:Y:S01]  /*0e50*/  VIADD R8, R12, 0xffffffe ;  /* 0x0ffffffe0c087836 */ /* 0x002fe20000000000 */
[----:B------:R-:W-:-:S02]  /*0e60*/  IABS R31, R87 ;  /* 0x00000057001f7213 */ /* 0x000fc40000000000 */
[----:B------:R-:W-:Y:S01]  /*0e70*/  IABS R39, R86 ;  /* 0x0000005600277213 */ /* 0x000fe20000000000 */
[----:B------:R1:W3:Y:S01]  /*0e80*/  F2I.FTZ.U32.TRUNC.NTZ R9, R8 ;  /* 0x0000000800097305 */ /* 0x0002e2000021f000 */
[----:B------:R-:W-:Y:S02]  /*0e90*/  IABS R29, R85 ;  /* 0x00000055001d7213 */ /* 0x000fe40000000000 */
[----:B------:R-:W-:Y:S01]  /*0ea0*/  IABS R27, R83 ;  /* 0x00000053001b7213 */ /* 0x000fe20000000000 */
[----:B--2---:R-:W-:Y:S01]  /*0eb0*/  VIADD R10, R13, 0xffffffe ;  /* 0x0ffffffe0d0a7836 */ /* 0x004fe20000000000 */
[----:B------:R-:W-:Y:S02]  /*0ec0*/  IABS R13, R118 ;  /* 0x00000076000d7213 */ /* 0x000fe40000000000 */
[----:B------:R-:W-:Y:S01]  /*0ed0*/  IABS R81, R72 ;  /* 0x0000004800517213 */ /* 0x000fe20000000000 */
[----:B------:R2:W4:Y:S01]  /*0ee0*/  F2I.FTZ.U32.TRUNC.NTZ R11, R10 ;  /* 0x0000000a000b7305 */ /* 0x000522000021f000 */
[----:B-1----:R-:W-:Y:S01]  /*0ef0*/  IMAD.MOV.U32 R8, RZ, RZ, RZ ;  /* 0x000000ffff087224 */ /* 0x002fe200078e00ff */
[----:B------:R-:W-:-:S02]  /*0f00*/  IABS R25, R80 ;  /* 0x0000005000197213 */ /* 0x000fc40000000000 */
[----:B------:R-:W-:Y:S02]  /*0f10*/  IABS R103, R102 ;  /* 0x0000006600677213 */ /* 0x000fe40000000000 */
[----:B------:R-:W-:Y:S01]  /*0f20*/  IABS R113, R94 ;  /* 0x0000005e00717213 */ /* 0x000fe20000000000 */
[--C-:B---3--:R-:W-:Y:S01]  /*0f30*/  IMAD.MOV R15, RZ, RZ, -R9.reuse ;  /* 0x000000ffff0f7224 */ /* 0x108fe200078e0a09 */
[----:B------:R-:W-:Y:S01]  /*0f40*/  IABS R125, R89 ;  /* 0x00000059007d7213 */ /* 0x000fe20000000000 */
[----:B--2---:R-:W-:Y:S01]  /*0f50*/  IMAD.MOV.U32 R10, RZ, RZ, RZ ;  /* 0x000000ffff0a7224 */ /* 0x004fe200078e00ff */
[----:B------:R-:W-:Y:S01]  /*0f60*/  IABS R37, R82 ;  /* 0x0000005200257213 */ /* 0x000fe20000000000 */
[----:B------:R-:W-:Y:S01]  /*0f70*/  IMAD R15, R15, R0, RZ ;  /* 0x000000000f0f7224 */ /* 0x000fe200078e02ff */
[----:B------:R-:W-:Y:S02]  /*0f80*/  IABS R35, R78 ;  /* 0x0000004e00237213 */ /* 0x000fe40000000000 */
[----:B------:R-:W-:Y:S01]  /*0f90*/  IABS R33, R76 ;  /* 0x0000004c00217213 */ /* 0x000fe20000000000 */
[----:B------:R-:W-:Y:S01]  /*0fa0*/  IMAD.HI.U32 R8, R9, R15, R8 ;  /* 0x0000000f09087227 */ /* 0x000fe200078e0008 */
[----:B------:R-:W-:-:S02]  /*0fb0*/  IABS R15, R117 ;  /* 0x00000075000f7213 */ /* 0x000fc40000000000 */
[----:B------:R-:W-:Y:S01]  /*0fc0*/  IABS R18, R20 ;  /* 0x0000001400127213 */ /* 0x000fe20000000000 */
[----:B----4-:R-:W-:Y:S01]  /*0fd0*/  IMAD.MOV R14, RZ, RZ, -R11 ;  /* 0x000000ffff0e7224 */ /* 0x010fe200078e0a0b */
[----:B------:R-:W-:Y:S01]  /*0fe0*/  LOP3.LUT R28, RZ, R7, RZ, 0x33, !PT ;  /* 0x00000007ff1c7212 */ /* 0x000fe200078e33ff */
[----:B------:R-:W-:-:S04]  /*0ff0*/  IMAD.HI.U32 R9, R8, R13, RZ ;  /* 0x0000000d08097227 */ /* 0x000fc800078e00ff */
[----:B------:R-:W-:Y:S02]  /*1000*/  IMAD.MOV R9, RZ, RZ, -R9 ;  /* 0x000000ffff097224 */ /* 0x000fe400078e0a09 */
[----:B------:R-:W-:-:S04]  /*1010*/  IMAD.HI.U32 R12, R8, R77, RZ ;  /* 0x0000004d080c7227 */ /* 0x000fc800078e00ff */
[----:B------:R-:W-:Y:S02]  /*1020*/  IMAD R9, R0, R9, R13 ;  /* 0x0000000900097224 */ /* 0x000fe400078e020d */
[----:B------:R-:W-:-:S03]  /*1030*/  IMAD.HI.U32 R13, R8, R75, RZ ;  /* 0x0000004b080d7227 */ /* 0x000fc600078e00ff */
[C---:B------:R-:W-:Y:S01]  /*1040*/  ISETP.GT.U32.AND P0, PT, R0.reuse, R9, PT ;  /* 0x000000090000720c */ /* 0x040fe20003f04070 */
[----:B------:R-:W-:Y:S02]  /*1050*/  IMAD.MOV R12, RZ, RZ, -R12 ;  /* 0x000000ffff0c7224 */ /* 0x000fe400078e0a0c */
[----:B------:R-:W-:Y:S02]  /*1060*/  IMAD.MOV R13, RZ, RZ, -R13 ;  /* 0x000000ffff0d7224 */ /* 0x000fe400078e0a0d */
[----:B------:R-:W-:Y:S02]  /*1070*/  IMAD R77, R0, R12, R77 ;  /* 0x0000000c004d7224 */ /* 0x000fe400078e024d */
[----:B------:R-:W-:-:S03]  /*1080*/  IMAD.HI.U32 R12, R8, R73, RZ ;  /* 0x00000049080c7227 */ /* 0x000fc600078e00ff */
[C---:B------:R-:W-:Y:S01]  /*1090*/  ISETP.GT.U32.AND P1, PT, R0.reuse, R77, PT ;  /* 0x0000004d0000720c */ /* 0x040fe20003f24070 */
[----:B------:R-:W-:Y:S02]  /*10a0*/  IMAD R75, R0, R13, R75 ;  /* 0x0000000d004b7224 */ /* 0x000fe400078e024b */
[----:B------:R-:W-:Y:S02]  /*10b0*/  IMAD.MOV R13, RZ, RZ, -R12 ;  /* 0x000000ffff0d7224 */ /* 0x000fe400078e0a0c */
[----:B------:R-:W-:Y:S01]  /*10c0*/  IMAD.HI.U32 R12, R8, R97, RZ ;  /* 0x00000061080c7227 */ /* 0x000fe200078e00ff */
[----:B------:R-:W-:-:S03]  /*10d0*/  ISETP.GT.U32.AND P2, PT, R0, R75, PT ;  /* 0x0000004b0000720c */ /* 0x000fc60003f44070 */
[----:B------:R-:W-:Y:S02]  /*10e0*/  IMAD R73, R0, R13, R73 ;  /* 0x0000000d00497224 */ /* 0x000fe400078e0249 */
[----:B------:R-:W-:-:S03]  /*10f0*/  IMAD.HI.U32 R13, R8, R99, RZ ;  /* 0x00000063080d7227 */ /* 0x000fc600078e00ff */
[C---:B------:R-:W-:Y:S01]  /*1100*/  ISETP.GT.U32.AND P4, PT, R0.reuse, R73, PT ;  /* 0x000000490000720c */ /* 0x040fe20003f84070 */
[----:B------:R-:W-:Y:S02]  /*1110*/  IMAD.MOV R12, RZ, RZ, -R12 ;  /* 0x000000ffff0c7224 */ /* 0x000fe400078e0a0c */
[----:B------:R-:W-:Y:S02]  /*1120*/  IMAD.MOV R13, RZ, RZ, -R13 ;  /* 0x000000ffff0d7224 */ /* 0x000fe400078e0a0d */
[----:B------:R-:W-:Y:S02]  /*1130*/  IMAD R97, R0, R12, R97 ;  /* 0x0000000c00617224 */ /* 0x000fe400078e0261 */
[----:B------:R-:W-:-:S04]  /*1140*/  IMAD.HI.U32 R12, R8, R105, RZ ;  /* 0x00000069080c7227 */ /* 0x000fc800078e00ff */
[----:B------:R-:W-:Y:S02]  /*1150*/  IMAD R17, R14, R5, RZ ;  /* 0x000000050e117224 */ /* 0x000fe400078e02ff */
[----:B------:R-:W-:-:S04]  /*1160*/  IMAD.HI.U32 R14, R8, R71, RZ ;  /* 0x00000047080e7227 */ /* 0x000fc800078e00ff */
[----:B------:R-:W-:Y:S02]  /*1170*/  IMAD R99, R0, R13, R99 ;  /* 0x0000000d00637224 */ /* 0x000fe400078e0263 */
[----:B------:R-:W-:Y:S02]  /*1180*/  IMAD.MOV R13, RZ, RZ, -R12 ;  /* 0x000000ffff0d7224 */ /* 0x000fe400078e0a0c */
[----:B------:R-:W-:-:S04]  /*1190*/  IMAD.HI.U32 R12, R8, R107, RZ ;  /* 0x0000006b080c7227 */ /* 0x000fc800078e00ff */
[----:B------:R-:W-:Y:S02]  /*11a0*/  IMAD.MOV R14, RZ, RZ, -R14 ;  /* 0x000000ffff0e7224 */ /* 0x000fe400078e0a0e */
[----:B------:R-:W-:Y:S02]  /*11b0*/  IMAD R105, R0, R13, R105 ;  /* 0x0000000d00697224 */ /* 0x000fe400078e0269 */
[----:B------:R-:W-:-:S04]  /*11c0*/  IMAD.HI.U32 R13, R8, R109, RZ ;  /* 0x0000006d080d7227 */ /* 0x000fc800078e00ff */
[----:B------:R-:W-:Y:S02]  /*11d0*/  IMAD.MOV R12, RZ, RZ, -R12 ;  /* 0x000000ffff0c7224 */ /* 0x000fe400078e0a0c */
[----:B------:R-:W-:Y:S02]  /*11e0*/  IMAD R71, R0, R14, R71 ;  /* 0x0000000e00477224 */ /* 0x000fe400078e0247 */
[----:B------:R-:W-:-:S03]  /*11f0*/  IMAD.HI.U32 R14, R8, R101, RZ ;  /* 0x00000065080e7227 */ /* 0x000fc600078e00ff */
[C---:B------:R-:W-:Y:S01]  /*1200*/  ISETP.GT.U32.AND P3, PT, R0.reuse, R71, PT ;  /* 0x000000470000720c */ /* 0x040fe20003f64070 */
[----:B------:R-:W-:Y:S02]  /*1210*/  IMAD.MOV R13, RZ, RZ, -R13 ;  /* 0x000000ffff0d7224 */ /* 0x000fe400078e0a0d */
[----:B------:R-:W-:Y:S02]  /*1220*/  IMAD R107, R0, R12, R107 ;  /* 0x0000000c006b7224 */ /* 0x000fe400078e026b */
[----:B------:R-:W-:-:S04]  /*1230*/  IMAD.HI.U32 R12, R8, R115, RZ ;  /* 0x00000073080c7227 */ /* 0x000fc800078e00ff */
[----:B------:R-:W-:Y:S02]  /*1240*/  IMAD.MOV R14, RZ, RZ, -R14 ;  /* 0x000000ffff0e7224 */ /* 0x000fe400078e0a0e */
[----:B------:R-:W-:Y:S02]  /*1250*/  IMAD R109, R0, R13, R109 ;  /* 0x0000000d006d7224 */ /* 0x000fe400078e026d */
[----:B------:R-:W-:Y:S02]  /*1260*/  IMAD.MOV R13, RZ, RZ, -R12 ;  /* 0x000000ffff0d7224 */ /* 0x000fe400078e0a0c */
[----:B------:R-:W-:-:S04]  /*1270*/  IMAD.HI.U32 R12, R8, R79, RZ ;  /* 0x0000004f080c7227 */ /* 0x000fc800078e00ff */
[----:B------:R-:W-:Y:S02]  /*1280*/  IMAD R101, R0, R14, R101 ;  /* 0x0000000e00657224 */ /* 0x000fe400078e0265 */
[----:B------:R-:W-:-:S04]  /*1290*/  IMAD.HI.U32 R14, R8, R111, RZ ;  /* 0x0000006f080e7227 */ /* 0x000fc800078e00ff */
[----:B------:R-:W-:Y:S02]  /*12a0*/  IMAD R115, R0, R13, R115 ;  /* 0x0000000d00737224 */ /* 0x000fe400078e0273 */
[----:B------:R-:W-:-:S04]  /*12b0*/  IMAD.HI.U32 R13, R8, R59, RZ ;  /* 0x0000003b080d7227 */ /* 0x000fc800078e00ff */
[----:B------:R-:W-:Y:S02]  /*12c0*/  IMAD.MOV R12, RZ, RZ, -R12 ;  /* 0x000000ffff0c7224 */ /* 0x000fe400078e0a0c */
[----:B------:R-:W-:Y:S02]  /*12d0*/  IMAD.MOV R14, RZ, RZ, -R14 ;  /* 0x000000ffff0e7224 */ /* 0x000fe400078e0a0e */
[----:B------:R-:W-:Y:S02]  /*12e0*/  IMAD.MOV R13, RZ, RZ, -R13 ;  /* 0x000000ffff0d7224 */ /* 0x000fe400078e0a0d */
[----:B------:R-:W-:Y:S02]  /*12f0*/  IMAD R79, R0, R12, R79 ;  /* 0x0000000c004f7224 */ /* 0x000fe400078e024f */
[----:B------:R-:W-:-:S04]  /*1300*/  IMAD.HI.U32 R12, R8, R41, RZ ;  /* 0x00000029080c7227 */ /* 0x000fc800078e00ff */
[----:B------:R-:W-:Y:S02]  /*1310*/  IMAD R111, R0, R14, R111 ;  /* 0x0000000e006f7224 */ /* 0x000fe400078e026f */
        /* <DEDUP_REMOVED lines=14> */
[C---:B------:R-:W-:Y:S02]  /*1400*/  IMAD R39, R0.reuse, R13, R39 ;  /* 0x0000000d00277224 */ /* 0x040fe400078e0227 */
[----:B------:R-:W-:Y:S02]  /*1410*/  IMAD.MOV R13, RZ, RZ, -R12 ;  /* 0x000000ffff0d7224 */ /* 0x000fe400078e0a0c */
[----:B------:R-:W-:Y:S02]  /*1420*/  IMAD R29, R0, R14, R29 ;  /* 0x0000000e001d7224 */ /* 0x000fe400078e021d */
[----:B------:R-:W-:-:S04]  /*1430*/  IMAD.HI.U32 R14, R8, R81, RZ ;  /* 0x00000051080e7227 */ /* 0x000fc800078e00ff */
[----:B------:R-:W-:Y:S02]  /*1440*/  IMAD R27, R0, R13, R27 ;  /* 0x0000000d001b7224 */ /* 0x000fe400078e021b */
[----:B------:R-:W-:-:S04]  /*1450*/  IMAD.HI.U32 R13, R8, R25, RZ ;  /* 0x00000019080d7227 */ /* 0x000fc800078e00ff */
[----:B------:R-:W-:Y:S02]  /*1460*/  IMAD.MOV R16, RZ, RZ, -R14 ;  /* 0x000000ffff107224 */ /* 0x000fe400078e0a0e */
[----:B------:R-:W-:Y:S02]  /*1470*/  IMAD.MOV R14, RZ, RZ, -R13 ;  /* 0x000000ffff0e7224 */ /* 0x000fe400078e0a0d */
[C---:B------:R-:W-:Y:S02]  /*1480*/  IMAD R13, R0.reuse, R16, R81 ;  /* 0x00000010000d7224 */ /* 0x040fe400078e0251 */
[----:B------:R-:W-:Y:S01]  /*1490*/  IMAD.HI.U32 R10, R11, R17, R10 ;  /* 0x000000110b0a7227 */ /* 0x000fe200078e000a */
[----:B------:R-:W-:Y:S02]  /*14a0*/  IABS R17, R84 ;  /* 0x0000005400117213 */ /* 0x000fe40000000000 */
[----:B------:R-:W-:Y:S01]  /*14b0*/  ISETP.GT.U32.AND P6, PT, R0, R13, PT ;  /* 0x0000000d0000720c */ /* 0x000fe20003fc4070 */
[----:B------:R-:W-:-:S04]  /*14c0*/  IMAD.HI.U32 R11, R8, R15, RZ ;  /* 0x0000000f080b7227 */ /* 0x000fc800078e00ff */
[----:B------:R-:W-:Y:S02]  /*14d0*/  IMAD.MOV R11, RZ, RZ, -R11 ;  /* 0x000000ffff0b7224 */ /* 0x000fe400078e0a0b */
[--C-:B------:R-:W-:Y:S02]  /*14e0*/  @!P0 IMAD.IADD R9, R9, 0x1, -R0.reuse ;  /* 0x0000000109098824 */ /* 0x100fe400078e0a00 */
[C---:B------:R-:W-:Y:S02]  /*14f0*/  IMAD R11, R0.reuse, R11, R15 ;  /* 0x0000000b000b7224 */ /* 0x040fe400078e020f */
[--C-:B------:R-:W-:Y:S01]  /*1500*/  @!P1 IMAD.IADD R77, R77, 0x1, -R0.reuse ;  /* 0x000000014d4d9824 */ /* 0x100fe200078e0a00 */
[C---:B------:R-:W-:Y:S01]  /*1510*/  ISETP.GT.U32.AND P1, PT, R0.reuse, R9, PT ;  /* 0x000000090000720c */ /* 0x040fe20003f24070 */
[----:B------:R-:W-:Y:S01]  /*1520*/  @!P6 IMAD.IADD R13, R13, 0x1, -R0 ;  /* 0x000000010d0de824 */ /* 0x000fe200078e0a00 */
[----:B------:R-:W-:Y:S01]  /*1530*/  ISETP.GT.U32.AND P5, PT, R0, R11, PT ;  /* 0x0000000b0000720c */ /* 0x000fe20003fa4070 */
[----:B------:R-:W-:-:S03]  /*1540*/  IMAD.HI.U32 R15, R8, R103, RZ ;  /* 0x00000067080f7227 */ /* 0x000fc600078e00ff */
[C---:B------:R-:W-:Y:S01]  /*1550*/  ISETP.GT.U32.AND P0, PT, R0.reuse, R13, PT ;  /* 0x0000000d0000720c */ /* 0x040fe20003f04070 */
[--C-:B------:R-:W-:Y:S02]  /*1560*/  @!P2 IMAD.IADD R75, R75, 0x1, -R0.reuse ;  /* 0x000000014b4ba824 */ /* 0x100fe400078e0a00 */
[----:B------:R-:W-:Y:S02]  /*1570*/  IMAD.MOV R15, RZ, RZ, -R15 ;  /* 0x000000ffff0f7224 */ /* 0x000fe400078e0a0f */
[--C-:B------:R-:W-:Y:S01]  /*1580*/  @!P3 IMAD.IADD R71, R71, 0x1, -R0.reuse ;  /* 0x000000014747b824 */ /* 0x100fe200078e0a00 */
[C---:B------:R-:W-:Y:S01]  /*1590*/  ISETP.GT.U32.AND P3, PT, R0.reuse, R77, PT ;  /* 0x0000004d0000720c */ /* 0x040fe20003f64070 */
[--C-:B------:R-:W-:Y:S01]  /*15a0*/  @!P1 IMAD.IADD R9, R9, 0x1, -R0.reuse ;  /* 0x0000000109099824 */ /* 0x100fe200078e0a00 */
[C---:B------:R-:W-:Y:S01]  /*15b0*/  ISETP.GT.U32.AND P1, PT, R0.reuse, R99, PT ;  /* 0x000000630000720c */ /* 0x040fe20003f24070 */
[----:B------:R-:W-:Y:S01]  /*15c0*/  @!P5 IMAD.IADD R11, R11, 0x1, -R0 ;  /* 0x000000010b0bd824 */ /* 0x000fe200078e0a00 */
[C---:B------:R-:W-:Y:S01]  /*15d0*/  ISETP.GT.U32.AND P5, PT, R0.reuse, R71, PT ;  /* 0x000000470000720c */ /* 0x040fe20003fa4070 */
[----:B------:R-:W-:-:S02]  /*15e0*/  IMAD R103, R0, R15, R103 ;  /* 0x0000000f00677224 */ /* 0x000fc400078e0267 */
[----:B------:R-:W-:Y:S01]  /*15f0*/  @!P0 IMAD.IADD R13, R13, 0x1, -R0 ;  /* 0x000000010d0d8824 */ /* 0x000fe200078e0a00 */
[----:B------:R-:W-:Y:S01]  /*1600*/  ISETP.GT.U32.AND P2, PT, R0, R11, PT ;  /* 0x0000000b0000720c */ /* 0x000fe20003f44070 */
[----:B------:R-:W-:Y:S01]  /*1610*/  IMAD.HI.U32 R15, R8, R113, RZ ;  /* 0x00000071080f7227 */ /* 0x000fe200078e00ff */
[----:B------:R-:W-:-:S03]  /*1620*/  ISETP.GT.U32.AND P0, PT, R0, R97, PT ;  /* 0x000000610000720c */ /* 0x000fc60003f04070 */
[----:B------:R-:W-:Y:S02]  /*1630*/  IMAD.MOV R15, RZ, RZ, -R15 ;  /* 0x000000ffff0f7224 */ /* 0x000fe400078e0a0f */
[--C-:B------:R-:W-:Y:S01]  /*1640*/  @!P4 IMAD.IADD R73, R73, 0x1, -R0.reuse ;  /* 0x000000014949c824 */ /* 0x100fe200078e0a00 */
[C---:B------:R-:W-:Y:S01]  /*1650*/  ISETP.GT.U32.AND P4, PT, R0.reuse, R75, PT ;  /* 0x0000004b0000720c */ /* 0x040fe20003f84070 */
[C---:B------:R-:W-:Y:S02]  /*1660*/  IMAD R113, R0.reuse, R15, R113 ;  /* 0x0000000f00717224 */ /* 0x040fe400078e0271 */
[--C-:B------:R-:W-:Y:S01]  /*1670*/  @!P1 IMAD.IADD R99, R99, 0x1, -R0.reuse ;  /* 0x0000000163639824 */ /* 0x100fe200078e0a00 */
[C---:B------:R-:W-:Y:S01]  /*1680*/  ISETP.GT.U32.AND P6, PT, R0.reuse, R73, PT ;  /* 0x000000490000720c */ /* 0x040fe20003fc4070 */
        /* <DEDUP_REMOVED lines=8> */
[----:B------:R-:W-:Y:S01]  /*1710*/  @!P4 IMAD.IADD R75, R75, 0x1, -R0 ;  /* 0x000000014b4bc824 */ /* 0x000fe200078e0a00 */
[----:B------:R-:W-:Y:S01]  /*1720*/  ISETP.GT.U32.AND P4, PT, R0, R105, PT ;  /* 0x000000690000720c */ /* 0x000fe20003f84070 */
[----:B------:R-:W-:Y:S01]  /*1730*/  IMAD.HI.U32 R15, R8, R125, RZ ;  /* 0x0000007d080f7227 */ /* 0x000fe200078e00ff */
[----:B------:R-:W-:-:S03]  /*1740*/  ISETP.GT.U32.AND P5, PT, R0, R107, PT ;  /* 0x0000006b0000720c */ /* 0x000fc60003fa4070 */
        /* <DEDUP_REMOVED lines=22> */
[----:B------:R-:W-:-:S02]  /*18b0*/  IMAD.MOV R15, RZ, RZ, -R15 ;  /* 0x000000ffff0f7224 */ /* 0x000fc400078e0a0f */
[----:B------:R-:W-:Y:S01]  /*18c0*/  @!P3 IMAD.IADD R79, R79, 0x1, -R0 ;  /* 0x000000014f4fb824 */ /* 0x000fe200078e0a00 */
[C---:B------:R-:W-:Y:S01]  /*18d0*/  ISETP.GT.U32.AND P3, PT, R0.reuse, R105, PT ;  /* 0x000000690000720c */ /* 0x040fe20003f64070 */
[----:B------:R-:W-:Y:S02]  /*18e0*/  IMAD R125, R0, R15, R125 ;  /* 0x0000000f007d7224 */ /* 0x000fe400078e027d */
[----:B------:R-:W-:-:S04]  /*18f0*/  IMAD.HI.U32 R15, R8, R17, RZ ;  /* 0x00000011080f7227 */ /* 0x000fc800078e00ff */
[--C-:B------:R-:W-:Y:S01]  /*1900*/  @!P4 IMAD.IADD R59, R59, 0x1, -R0.reuse ;  /* 0x000000013b3bc824 */ /* 0x100fe200078e0a00 */
[C---:B------:R-:W-:Y:S01]  /*1910*/  ISETP.GT.U32.AND P4, PT, R0.reuse, R107, PT ;  /* 0x0000006b0000720c */ /* 0x040fe20003f84070 */
[----:B------:R-:W-:Y:S02]  /*1920*/  IMAD.MOV R15, RZ, RZ, -R15 ;  /* 0x000000ffff0f7224 */ /* 0x000fe400078e0a0f */
[----:B------:R-:W-:Y:S01]  /*1930*/  @!P2 IMAD.IADD R103, R103, 0x1, -R0 ;  /* 0x000000016767a824 */ /* 0x000fe200078e0a00 */
[----:B------:R-:W-:Y:S01]  /*1940*/  ISETP.GT.U32.AND P2, PT, R0, R115, PT ;  /* 0x000000730000720c */ /* 0x000fe20003f44070 */
[----:B------:R-:W-:-:S04]  /*1950*/  IMAD.HI.U32 R12, R8, R37, RZ ;  /* 0x00000025080c7227 */ /* 0x000fc800078e00ff */
[--C-:B------:R-:W-:Y:S02]  /*1960*/  @!P5 IMAD.IADD R123, R123, 0x1, -R0.reuse ;  /* 0x000000017b7bd824 */ /* 0x100fe400078e0a00 */
[--C-:B------:R-:W-:Y:S01]  /*1970*/  @!P6 IMAD.IADD R97, R97, 0x1, -R0.reuse ;  /* 0x000000016161e824 */ /* 0x100fe200078e0a00 */
[C---:B------:R-:W-:Y:S01]  /*1980*/  ISETP.GT.U32.AND P6, PT, R0.reuse, R109, PT ;  /* 0x0000006d0000720c */ /* 0x040fe20003fc4070 */
[--C-:B------:R-:W-:Y:S01]  /*1990*/  @!P0 IMAD.IADD R111, R111, 0x1, -R0.reuse ;  /* 0x000000016f6f8824 */ /* 0x100fe200078e0a00 */
[C---:B------:R-:W-:Y:S01]  /*19a0*/  ISETP.GT.U32.AND P0, PT, R0.reuse, R41, PT ;  /* 0x000000290000720c */ /* 0x040fe20003f04070 */
[C---:B------:R-:W-:Y:S01]  /*19b0*/  IMAD R17, R0.reuse, R15, R17 ;  /* 0x0000000f00117224 */ /* 0x040fe200078e0211 */
[C---:B------:R-:W-:Y:S01]  /*19c0*/  ISETP.GT.U32.AND P5, PT, R0.reuse, R123, PT ;  /* 0x0000007b0000720c */ /* 0x040fe20003fa4070 */
[----:B------:R-:W-:Y:S01]  /*19d0*/  @!P1 IMAD.IADD R113, R113, 0x1, -R0 ;  /* 0x0000000171719824 */ /* 0x000fe200078e0a00 */
[----:B------:R-:W-:Y:S01]  /*19e0*/  ISETP.GT.U32.AND P1, PT, R0, R31, PT ;  /* 0x0000001f0000720c */ /* 0x000fe20003f24070 */
[----:B------:R-:W-:-:S02]  /*19f0*/  IMAD.MOV R15, RZ, RZ, -R12 ;  /* 0x000000ffff0f7224 */ /* 0x000fc400078e0a0c */
[----:B------:R-:W-:-:S04]  /*1a00*/  IMAD.HI.U32 R12, R8, R35, RZ ;  /* 0x00000023080c7227 */ /* 0x000fc800078e00ff */
[----:B------:R-:W-:Y:S01]  /*1a10*/  @!P3 IMAD.IADD R105, R105, 0x1, -R0 ;  /* 0x000000016969b824 */ /* 0x000fe200078e0a00 */
[C---:B------:R-:W-:Y:S01]  /*1a20*/  ISETP.GT.U32.AND P3, PT, R0.reuse, R79, PT ;  /* 0x0000004f0000720c */ /* 0x040fe20003f64070 */
[----:B------:R-:W-:Y:S02]  /*1a30*/  IMAD.MOV R12, RZ, RZ, -R12 ;  /* 0x000000ffff0c7224 */ /* 0x000fe400078e0a0c */
[--C-:B------:R-:W-:Y:S01]  /*1a40*/  @!P4 IMAD.IADD R107, R107, 0x1, -R0.reuse ;  /* 0x000000016b6bc824 */ /* 0x100fe200078e0a00 */
[C---:B------:R-:W-:Y:S01]  /*1a50*/  ISETP.GT.U32.AND P4, PT, R0.reuse, R59, PT ;  /* 0x0000003b0000720c */ /* 0x040fe20003f84070 */
[C---:B------:R-:W-:Y:S02]  /*1a60*/  IMAD R25, R0.reuse, R14, R25 ;  /* 0x0000000e00197224 */ /* 0x040fe400078e0219 */
[C---:B------:R-:W-:Y:S02]  /*1a70*/  IMAD R35, R0.reuse, R12, R35 ;  /* 0x0000000c00237224 */ /* 0x040fe400078e0223 */
[--C-:B------:R-:W-:Y:S01]  /*1a80*/  @!P2 IMAD.IADD R115, R115, 0x1, -R0.reuse ;  /* 0x000000017373a824 */ /* 0x100fe200078e0a00 */
[C---:B------:R-:W-:Y:S01]  /*1a90*/  ISETP.GT.U32.AND P2, PT, R0.reuse, R39, PT ;  /* 0x000000270000720c */ /* 0x040fe20003f44070 */
[C---:B------:R-:W-:Y:S01]  /*1aa0*/  IMAD R37, R0.reuse, R15, R37 ;  /* 0x0000000f00257224 */ /* 0x040fe200078e0225 */
[----:B------:R-:W-:Y:S01]  /*1ab0*/  IABS R15, R74 ;  /* 0x0000004a000f7213 */ /* 0x000fe20000000000 */
        /* <DEDUP_REMOVED lines=10> */
[----:B------:R-:W-:-:S04]  /*1b60*/  IMAD.HI.U32 R12, R8, R33, RZ ;  /* 0x00000021080c7227 */ /* 0x000fc800078e00ff */
[----:B------:R-:W-:-:S04]  /*1b70*/  IMAD.HI.U32 R8, R8, R15, RZ ;  /* 0x0000000f08087227 */ /* 0x000fc800078e00ff */
[----:B------:R-:W-:Y:S01]  /*1b80*/  @!P4 IMAD.IADD R59, R59, 0x1, -R0 ;  /* 0x000000013b3bc824 */ /* 0x000fe200078e0a00 */
[----:B------:R-:W-:Y:S01]  /*1b90*/  ISETP.GT.U32.AND P4, PT, R0, R17, PT ;  /* 0x000000110000720c */ /* 0x000fe20003f84070 */
[----:B------:R-:W-:Y:S02]  /*1ba0*/  IMAD.MOV R8, RZ, RZ, -R8 ;  /* 0x000000ffff087224 */ /* 0x000fe400078e0a08 */
[----:B------:R-:W-:-:S04]  /*1bb0*/  IMAD.HI.U32 R10, R10, R18, RZ ;  /* 0x000000120a0a7227 */ /* 0x000fc800078e00ff */
[--C-:B------:R-:W-:Y:S02]  /*1bc0*/  @!P2 IMAD.IADD R39, R39, 0x1, -R0.reuse ;  /* 0x000000012727a824 */ /* 0x100fe400078e0a00 */
[C---:B------:R-:W-:Y:S01]  /*1bd0*/  IMAD R15, R0.reuse, R8, R15 ;  /* 0x00000008000f7224 */ /* 0x040fe200078e020f */
[----:B------:R-:W-:Y:S01]  /*1be0*/  SHF.R.S32.HI R8, RZ, 0x1f, R19 ;  /* 0x0000001fff087819 */ /* 0x000fe20000011413 */
[----:B------:R-:W-:Y:S01]  /*1bf0*/  @!P6 IMAD.IADD R125, R125, 0x1, -R0 ;  /* 0x000000017d7de824 */ /* 0x000fe200078e0a00 */
[----:B------:R-:W-:Y:S01]  /*1c00*/  ISETP.GT.U32.AND P6, PT, R0, R37, PT ;  /* 0x000000250000720c */ /* 0x000fe20003fc4070 */
[----:B------:R-:W-:Y:S01]  /*1c10*/  IMAD.MOV R12, RZ, RZ, -R12 ;  /* 0x000000ffff0c7224 */ /* 0x000fe200078e0a0c */
[----:B------:R-:W-:Y:S01]  /*1c20*/  LEA.HI R19, R8, R19, RZ, 0x7 ;  /* 0x0000001308137211 */ /* 0x000fe200078f38ff */
[----:B------:R-:W-:Y:S02]  /*1c30*/  IMAD.MOV R10, RZ, RZ, -R10 ;  /* 0x000000ffff0a7224 */ /* 0x000fe400078e0a0a */
[--C-:B------:R-:W-:Y:S01]  /*1c40*/  @!P0 IMAD.IADD R25, R25, 0x1, -R0.reuse ;  /* 0x0000000119198824 */ /* 0x100fe200078e0a00 */
[C---:B------:R-:W-:Y:S01]  /*1c50*/  ISETP.GT.U32.AND P0, PT, R0.reuse, R31, PT ;  /* 0x0000001f0000720c */ /* 0x040fe20003f04070 */
[--C-:B------:R-:W-:Y:S01]  /*1c60*/  @!P1 IMAD.IADD R35, R35, 0x1, -R0.reuse ;  /* 0x0000000123239824 */ /* 0x100fe200078e0a00 */
[C---:B------:R-:W-:Y:S01]  /*1c70*/  ISETP.GT.U32.AND P1, PT, R0.reuse, R39, PT ;  /* 0x000000270000720c */ /* 0x040fe20003f24070 */
[--C-:B------:R-:W-:Y:S01]  /*1c80*/  @!P3 IMAD.IADD R29, R29, 0x1, -R0.reuse ;  /* 0x000000011d1db824 */ /* 0x100fe200078e0a00 */
[C---:B------:R-:W-:Y:S01]  /*1c90*/  ISETP.GT.U32.AND P3, PT, R0.reuse, R15, PT ;  /* 0x0000000f0000720c */ /* 0x040fe20003f64070 */
[----:B------:R-:W-:Y:S01]  /*1ca0*/  @!P5 IMAD.IADD R27, R27, 0x1, -R0 ;  /* 0x000000011b1bd824 */ /* 0x000fe200078e0a00 */
[C---:B------:R-:W-:Y:S01]  /*1cb0*/  ISETP.GT.U32.AND P5, PT, R0.reuse, R125, PT ;  /* 0x0000007d0000720c */ /* 0x040fe20003fa4070 */
[C---:B------:R-:W-:Y:S01]  /*1cc0*/  IMAD R33, R0.reuse, R12, R33 ;  /* 0x0000000c00217224 */ /* 0x040fe200078e0221 */
[----:B------:R-:W-:Y:S01]  /*1cd0*/  SHF.R.S32.HI R19, RZ, 0x7, R19 ;  /* 0x00000007ff137819 */ /* 0x000fe20000011413 */
[----:B------:R-:W-:Y:S01]  /*1ce0*/  IMAD R18, R5, R10, R18 ;  /* 0x0000000a05127224 */ /* 0x000fe200078e0212 */
[----:B------:R-:W-:Y:S01]  /*1cf0*/  SHF.R.U32.HI R10, RZ, 0x5, R70 ;  /* 0x00000005ff0a7819 */ /* 0x000fe20000011646 */
[--C-:B------:R-:W-:Y:S01]  /*1d00*/  @!P4 IMAD.IADD R17, R17, 0x1, -R0.reuse ;  /* 0x000000011111c824 */ /* 0x100fe200078e0a00 */
[C---:B------:R-:W-:Y:S01]  /*1d10*/  ISETP.GT.U32.AND P2, PT, R0.reuse, R33, PT ;  /* 0x000000210000720c */ /* 0x040fe20003f44070 */
[--C-:B------:R-:W-:Y:S01]  /*1d20*/  @!P6 IMAD.IADD R37, R37, 0x1, -R0.reuse ;  /* 0x000000012525e824 */ /* 0x100fe200078e0a00 */
[----:B------:R-:W-:Y:S01]  /*1d30*/  ISETP.GT.U32.AND P4, PT, R5, R18, PT ;  /* 0x000000120500720c */ /* 0x000fe20003f84070 */
[--C-:B------:R-:W-:Y:S01]  /*1d40*/  @!P0 IMAD.IADD R31, R31, 0x1, -R0.reuse ;  /* 0x000000011f1f8824 */ /* 0x100fe200078e0a00 */
[C---:B------:R-:W-:Y:S01]  /*1d50*/  ISETP.GT.U32.AND P0, PT, R0.reuse, R25, PT ;  /* 0x000000190000720c */ /* 0x040fe20003f04070 */
[--C-:B------:R-:W-:Y:S01]  /*1d60*/  @!P1 IMAD.IADD R39, R39, 0x1, -R0.reuse ;  /* 0x0000000127279824 */ /* 0x100fe200078e0a00 */
[C---:B------:R-:W-:Y:S01]  /*1d70*/  ISETP.GT.U32.AND P1, PT, R0.reuse, R35, PT ;  /* 0x000000230000720c */ /* 0x040fe20003f24070 */
[--C-:B------:R-:W-:Y:S01]  /*1d80*/  @!P3 IMAD.IADD R15, R15, 0x1, -R0.reuse ;  /* 0x000000010f0fb824 */ /* 0x100fe200078e0a00 */
[C---:B------:R-:W-:Y:S01]  /*1d90*/  ISETP.GT.U32.AND P3, PT, R0.reuse, R17, PT ;  /* 0x000000110000720c */ /* 0x040fe20003f64070 */
[----:B------:R-:W-:Y:S01]  /*1da0*/  @!P5 IMAD.IADD R125, R125, 0x1, -R0 ;  /* 0x000000017d7dd824 */ /* 0x000fe200078e0a00 */
[----:B------:R-:W-:-:S02]  /*1db0*/  ISETP.GT.U32.AND P5, PT, R0, R37, PT ;  /* 0x000000250000720c */ /* 0x000fc40003fa4070 */
[C---:B------:R-:W-:Y:S01]  /*1dc0*/  ISETP.GT.U32.AND P6, PT, R0.reuse, R41, PT ;  /* 0x000000290000720c */ /* 0x040fe20003fc4070 */
[--C-:B------:R-:W-:Y:S01]  /*1dd0*/  @!P2 IMAD.IADD R33, R33, 0x1, -R0.reuse ;  /* 0x000000012121a824 */ /* 0x100fe200078e0a00 */
[----:B------:R-:W-:Y:S01]  /*1de0*/  ISETP.GT.U32.AND P2, PT, R0, R29, PT ;  /* 0x0000001d0000720c */ /* 0x000fe20003f44070 */
[----:B------:R-:W-:Y:S01]  /*1df0*/  @!P4 IMAD.IADD R18, R18, 0x1, -R5 ;  /* 0x000000011212c824 */ /* 0x000fe200078e0a05 */
[----:B------:R-:W-:Y:S01]  /*1e00*/  ISETP.GT.U32.AND P4, PT, R0, R27, PT ;  /* 0x0000001b0000720c */ /* 0x000fe20003f84070 */
[--C-:B------:R-:W-:Y:S01]  /*1e10*/  @!P0 IMAD.IADD R25, R25, 0x1, -R0.reuse ;  /* 0x0000000119198824 */ /* 0x100fe200078e0a00 */
[----:B------:R-:W-:Y:S01]  /*1e20*/  ISETP.GE.AND P0, PT, R116, RZ, PT ;  /* 0x000000ff7400720c */ /* 0x000fe20003f06270 */
[--C-:B------:R-:W-:Y:S01]  /*1e30*/  @!P1 IMAD.IADD R35, R35, 0x1, -R0.reuse ;  /* 0x0000000123239824 */ /* 0x100fe200078e0a00 */
[----:B------:R-:W-:Y:S01]  /*1e40*/  ISETP.GE.AND P1, PT, R114, RZ, PT ;  /* 0x000000ff7200720c */ /* 0x000fe20003f26270 */
[--C-:B------:R-:W-:Y:S01]  /*1e50*/  @!P3 IMAD.IADD R17, R17, 0x1, -R0.reuse ;  /* 0x000000011111b824 */ /* 0x100fe200078e0a00 */
[----:B------:R-:W-:Y:S01]  /*1e60*/  ISETP.GT.U32.AND P3, PT, R5, R18, PT ;  /* 0x000000120500720c */ /* 0x000fe20003f64070 */
[--C-:B------:R-:W-:Y:S01]  /*1e70*/  @!P5 IMAD.IADD R37, R37, 0x1, -R0.reuse ;  /* 0x000000012525d824 */ /* 0x100fe200078e0a00 */
[----:B------:R-:W-:Y:S01]  /*1e80*/  ISETP.GE.AND P5, PT, R117, RZ, PT ;  /* 0x000000ff7500720c */ /* 0x000fe20003fa6270 */
[--C-:B------:R-:W-:Y:S01]  /*1e90*/  @!P6 IMAD.IADD R41, R41, 0x1, -R0.reuse ;  /* 0x000000012929e824 */ /* 0x100fe200078e0a00 */
[C---:B------:R-:W-:Y:S01]  /*1ea0*/  ISETP.GT.U32.AND P6, PT, R0.reuse, R15, PT ;  /* 0x0000000f0000720c */ /* 0x040fe20003fc4070 */
[--C-:B------:R-:W-:Y:S01]  /*1eb0*/  @!P2 IMAD.IADD R29, R29, 0x1, -R0.reuse ;  /* 0x000000011d1da824 */ /* 0x100fe200078e0a00 */
[----:B------:R-:W-:Y:S01]  /*1ec0*/  ISETP.GT.U32.AND P2, PT, R0, R33, PT ;  /* 0x000000210000720c */ /* 0x000fe20003f44070 */
[--C-:B------:R-:W-:Y:S01]  /*1ed0*/  @!P4 IMAD.IADD R27, R27, 0x1, -R0.reuse ;  /* 0x000000011b1bc824 */ /* 0x100fe200078e0a00 */
[----:B------:R-:W-:Y:S01]  /*1ee0*/  ISETP.GE.AND P4, PT, R118, RZ, PT ;  /* 0x000000ff7600720c */ /* 0x000fe20003f86270 */
[----:B------:R-:W-:Y:S01]  /*1ef0*/  @!P0 IMAD.MOV R77, RZ, RZ, -R77 ;  /* 0x000000ffff4d8224 */ /* 0x000fe200078e0a4d */
[----:B------:R-:W-:Y:S01]  /*1f00*/  ISETP.GE.AND P0, PT, R104, RZ, PT ;  /* 0x000000ff6800720c */ /* 0x000fe20003f06270 */
[----:B------:R-:W-:Y:S01]  /*1f10*/  @!P1 IMAD.MOV R75, RZ, RZ, -R75 ;  /* 0x000000ffff4b9224 */ /* 0x000fe200078e0a4b */
[----:B------:R-:W-:Y:S01]  /*1f20*/  ISETP.GE.AND P1, PT, R102, RZ, PT ;  /* 0x000000ff6600720c */ /* 0x000fe20003f26270 */
[----:B------:R-:W-:Y:S01]  /*1f30*/  @!P3 IMAD.IADD R18, R18, 0x1, -R5 ;  /* 0x000000011212b824 */ /* 0x000fe200078e0a05 */
[----:B------:R-:W-:Y:S01]  /*1f40*/  ISETP.GE.AND P3, PT, R110, RZ, PT ;  /* 0x000000ff6e00720c */ /* 0x000fe20003f66270 */
[----:B------:R-:W-:Y:S01]  /*1f50*/  @!P5 IMAD.MOV R11, RZ, RZ, -R11 ;  /* 0x000000ffff0bd224 */ /* 0x000fe200078e0a0b */
[----:B------:R-:W-:Y:S01]  /*1f60*/  ISETP.GE.AND P5, PT, R106, RZ, PT ;  /* 0x000000ff6a00720c */ /* 0x000fe20003fa6270 */
[----:B------:R-:W-:Y:S01]  /*1f70*/  IMAD.MOV.U32 R5, RZ, RZ, R9 ;  /* 0x000000ffff057224 */ /* 0x000fe200078e0009 */
[----:B------:R-:W-:Y:S01]  /*1f80*/  R2UR UR14, R10 ;  /* 0x000000000a0e72ca */ /* 0x000fe200000e0000 */
[----:B------:R-:W-:Y:S01]  /*1f90*/  @!P2 IMAD.IADD R33, R33, 0x1, -R0 ;  /* 0x000000012121a824 */ /* 0x000fe200078e0a00 */
[----:B------:R-:W-:Y:S01]  /*1fa0*/  ISETP.GE.AND P2, PT, R112, RZ, PT ;  /* 0x000000ff7000720c */ /* 0x000fe20003f46270 */
[----:B------:R-:W-:Y:S01]  /*1fb0*/  @!P4 IMAD.MOV R5, RZ, RZ, -R5 ;  /* 0x000000ffff05c224 */ /* 0x000fe200078e0a05 */
[----:B------:R-:W-:Y:S01]  /*1fc0*/  ISETP.GE.AND P4, PT, R108, RZ, PT ;  /* 0x000000ff6c00720c */ /* 0x000fe20003f86270 */
[----:B------:R-:W-:Y:S01]  /*1fd0*/  @!P0 IMAD.MOV R101, RZ, RZ, -R101 ;  /* 0x000000ffff658224 */ /* 0x000fe200078e0a65 */
[----:B------:R-:W-:Y:S01]  /*1fe0*/  ISETP.GE.AND P0, PT, R94, RZ, PT ;  /* 0x000000ff5e00720c */ /* 0x000fe20003f06270 */
[----:B------:R-:W-:Y:S01]  /*1ff0*/  @!P1 IMAD.MOV R103, RZ, RZ, -R103 ;  /* 0x000000ffff679224 */ /* 0x000fe200078e0a67 */
[----:B------:R-:W-:Y:S01]  /*2000*/  ISETP.GE.AND P1, PT, R93, RZ, PT ;  /* 0x000000ff5d00720c */ /* 0x000fe20003f26270 */
[----:B------:R-:W-:-:S02]  /*2010*/  IMAD.MOV.U32 R9, RZ, RZ, R71 ;  /* 0x000000ffff097224 */ /* 0x000fc400078e0047 */
[----:B------:R-:W-:Y:S01]  /*2020*/  @!P5 IMAD.MOV R99, RZ, RZ, -R99 ;  /* 0x000000ffff63d224 */ /* 0x000fe200078e0a63 */
[----:B------:R-:W-:Y:S01]  /*2030*/  ISETP.GE.AND P5, PT, R95, RZ, PT ;  /* 0x000000ff5f00720c */ /* 0x000fe20003fa6270 */
        /* <DEDUP_REMOVED lines=23> */
[----:B------:R-:W-:Y:S01]  /*21b0*/  @!P6 IMAD.IADD R15, R15, 0x1, -R0 ;  /* 0x000000010f0fe824 */ /* 0x000fe200078e0a00 */
[----:B------:R-:W-:Y:S01]  /*21c0*/  ISETP.NE.AND P6, PT, R6, RZ, PT ;  /* 0x000000ff0600720c */ /* 0x000fe20003fc5270 */
        /* <DEDUP_REMOVED lines=11> */
[----:B------:R-:W-:-:S03]  /*2280*/  ISETP.NE.AND P1, PT, R7, RZ, PT ;  /* 0x000000ff0700720c */ /* 0x000fc60003f25270 */
[----:B------:R-:W-:Y:S01]  /*2290*/  @!P5 IMAD.MOV R27, RZ, RZ, -R27 ;  /* 0x000000ffff1bd224 */ /* 0x000fe200078e0a1b */
[----:B------:R-:W-:Y:S01]  /*22a0*/  ISETP.GE.AND P5, PT, R72, RZ, PT ;  /* 0x000000ff4800720c */ /* 0x000fe20003fa6270 */
[----:B------:R-:W-:Y:S01]  /*22b0*/  @!P3 IMAD.MOV R29, RZ, RZ, -R29 ;  /* 0x000000ffff1db224 */ /* 0x000fe200078e0a1d */
[C---:B------:R-:W-:Y:S01]  /*22c0*/  SEL R97, R28.reuse, R97, !P1 ;  /* 0x000000611c617207 */ /* 0x040fe20004800000 */
[----:B------:R-:W-:Y:S01]  /*22d0*/  @!P2 IMAD.MOV R39, RZ, RZ, -R39 ;  /* 0x000000ffff27a224 */ /* 0x000fe200078e0a27 */
[----:B------:R-:W-:Y:S01]  /*22e0*/  SEL R5, R28, R5, !P1 ;  /* 0x000000051c057207 */ /* 0x000fe20004800000 */
[----:B------:R-:W-:Y:S01]  /*22f0*/  @!P4 IMAD.MOV R17, RZ, RZ, -R17 ;  /* 0x000000ffff11c224 */ /* 0x000fe200078e0a11 */
[----:B------:R-:W-:Y:S01]  /*2300*/  ISETP.GE.AND P2, PT, R78, RZ, PT ;  /* 0x000000ff4e00720c */ /* 0x000fe20003f46270 */
[----:B------:R-:W-:Y:S01]  /*2310*/  IMAD R97, R97, UR4, RZ ;  /* 0x0000000461617c24 */ /* 0x000fe2000f8e02ff */
[----:B------:R-:W-:Y:S01]  /*2320*/  ISETP.GE.AND P3, PT, R76, RZ, PT ;  /* 0x000000ff4c00720c */ /* 0x000fe20003f66270 */
[----:B------:R-:W-:Y:S01]  /*2330*/  IMAD R5, R5, UR4, RZ ;  /* 0x0000000405057c24 */ /* 0x000fe2000f8e02ff */
[----:B------:R-:W-:Y:S01]  /*2340*/  ISETP.GE.AND P4, PT, R74, RZ, PT ;  /* 0x000000ff4a00720c */ /* 0x000fe20003f86270 */
[----:B------:R-:W-:Y:S01]  /*2350*/  @!P0 IMAD.MOV R18, RZ, RZ, -R18 ;  /* 0x000000ffff128224 */ /* 0x000fe200078e0a12 */
[C---:B------:R-:W-:Y:S01]  /*2360*/  SEL R11, R28.reuse, R11, !P1 ;  /* 0x0000000b1c0b7207 */ /* 0x040fe20004800000 */
[----:B------:R-:W-:Y:S01]  /*2370*/  @!P5 IMAD.MOV R13, RZ, RZ, -R13 ;  /* 0x000000ffff0dd224 */ /* 0x000fe200078e0a0d */
[----:B------:R-:W-:-:S02]  /*2380*/  SEL R111, R28, R111, !P1 ;  /* 0x0000006f1c6f7207 */ /* 0x000fc40004800000 */
[C---:B------:R-:W-:Y:S02]  /*2390*/  SEL R99, R28.reuse, R99, !P1 ;  /* 0x000000631c637207 */ /* 0x040fe40004800000 */
[----:B------:R-:W-:Y:S01]  /*23a0*/  @!P6 LOP3.LUT R18, RZ, R6, RZ, 0x33, !PT ;  /* 0x00000006ff12e212 */ /* 0x000fe200078e33ff */
[----:B------:R-:W-:Y:S01]  /*23b0*/  IMAD R6, R11, UR4, RZ ;  /* 0x000000040b067c24 */ /* 0x000fe2000f8e02ff */
[----:B0-----:R-:W-:Y:S01]  /*23c0*/  SHF.R.S32.HI R96, RZ, 0x1f, R97 ;  /* 0x0000001fff607819 */ /* 0x001fe20000011461 */
[----:B------:R-:W-:Y:S01]  /*23d0*/  IMAD R111, R111, UR4, RZ ;  /* 0x000000046f6f7c24 */ /* 0x000fe2000f8e02ff */
[C---:B------:R-:W-:Y:S01]  /*23e0*/  SEL R113, R28.reuse, R113, !P1 ;  /* 0x000000711c717207 */ /* 0x040fe20004800000 */
[----:B------:R-:W-:Y:S01]  /*23f0*/  IMAD R99, R99, UR4, RZ ;  /* 0x0000000463637c24 */ /* 0x000fe2000f8e02ff */
[C---:B------:R-:W-:Y:S01]  /*2400*/  SEL R32, R28.reuse, R41, !P1 ;  /* 0x000000291c207207 */ /* 0x040fe20004800000 */
[----:B------:R-:W-:Y:S01]  /*2410*/  @!P2 IMAD.MOV R35, RZ, RZ, -R35 ;  /* 0x000000ffff23a224 */ /* 0x000fe200078e0a23 */
[----:B------:R-:W-:Y:S01]  /*2420*/  SHF.R.S32.HI R11, RZ, 0x1f, R5 ;  /* 0x0000001fff0b7819 */ /* 0x000fe20000011405 */
[----:B------:R-:W-:Y:S01]  /*2430*/  @!P3 IMAD.MOV R33, RZ, RZ, -R33 ;  /* 0x000000ffff21b224 */ /* 0x000fe200078e0a21 */
[----:B------:R-:W-:Y:S01]  /*2440*/  IADD3 R97, P6, R97, UR16, RZ ;  /* 0x0000001061617c10 */ /* 0x000fe2000ffde0ff */
[----:B------:R-:W-:Y:S01]  /*2450*/  @!P4 IMAD.MOV R15, RZ, RZ, -R15 ;  /* 0x000000ffff0fc224 */ /* 0x000fe200078e0a0f */
[----:B------:R-:W-:Y:S01]  /*2460*/  SEL R101, R28, R101, !P1 ;  /* 0x000000651c657207 */ /* 0x000fe20004800000 */
[----:B------:R-:W-:Y:S01]  /*2470*/  IMAD R113, R113, UR4, RZ ;  /* 0x0000000471717c24 */ /* 0x000fe2000f8e02ff */
[----:B------:R-:W-:Y:S01]  /*2480*/  IADD3 R5, P5, R5, UR16, RZ ;  /* 0x0000001005057c10 */ /* 0x000fe2000ffbe0ff */
[----:B------:R-:W-:Y:S01]  /*2490*/  IMAD R32, R32, UR4, RZ ;  /* 0x0000000420207c24 */ /* 0x000fe2000f8e02ff */
[----:B------:R-:W-:Y:S01]  /*24a0*/  SEL R7, R28, R77, !P1 ;  /* 0x0000004d1c077207 */ /* 0x000fe20004800000 */
[----:B------:R-:W-:Y:S01]  /*24b0*/  IMAD R101, R101, UR4, RZ ;  /* 0x0000000465657c24 */ /* 0x000fe2000f8e02ff */
[----:B------:R-:W-:Y:S01]  /*24c0*/  SHF.R.S32.HI R110, RZ, 0x1f, R111 ;  /* 0x0000001fff6e7819 */ /* 0x000fe2000001146f */
[----:B------:R-:W-:Y:S01]  /*24d0*/  IMAD R18, R18, UR5, RZ ;  /* 0x0000000512127c24 */ /* 0x000fe2000f8e02ff */
[----:B------:R-:W-:Y:S01]  /*24e0*/  IADD3.X R96, R96, UR17, RZ, P6, !PT ;  /* 0x0000001160607c10 */ /* 0x000fe2000b7fe4ff */
[----:B------:R-:W-:Y:S01]  /*24f0*/  IMAD R7, R7, UR4, RZ ;  /* 0x0000000407077c24 */ /* 0x000fe2000f8e02ff */
[----:B------:R-:W-:-:S02]  /*2500*/  SHF.R.S32.HI R98, RZ, 0x1f, R99 ;  /* 0x0000001fff627819 */ /* 0x000fc40000011463 */
[----:B------:R-:W-:Y:S02]  /*2510*/  CS2R R40, SRZ ;  /* 0x0000000000287805 */ /* 0x000fe4000001ff00 */
[----:B------:R-:W-:Y:S02]  /*2520*/  IADD3.X R11, R11, UR17, RZ, P5, !PT ;  /* 0x000000110b0b7c10 */ /* 0x000fe4000affe4ff */
[----:B------:R-:W-:Y:S02]  /*2530*/  IADD3 R111, P6, R111, UR16, RZ ;  /* 0x000000106f6f7c10 */ /* 0x000fe4000ffde0ff */
[C---:B------:R-:W-:Y:S02]  /*2540*/  SEL R115, R28.reuse, R115, !P1 ;  /* 0x000000731c737207 */ /* 0x040fe40004800000 */
[C---:B------:R-:W-:Y:S02]  /*2550*/  SEL R31, R28.reuse, R31, !P1 ;  /* 0x0000001f1c1f7207 */ /* 0x040fe40004800000 */
[----:B------:R-:W-:Y:S01]  /*2560*/  SHF.R.S32.HI R12, RZ, 0x1f, R6 ;  /* 0x0000001fff0c7819 */ /* 0x000fe20000011406 */
[----:B------:R-:W-:Y:S01]  /*2570*/  IMAD R115, R115, UR4, RZ ;  /* 0x0000000473737c24 */ /* 0x000fe2000f8e02ff */
[----:B------:R-:W-:Y:S01]  /*2580*/  IADD3 R99, P5, R99, UR16, RZ ;  /* 0x0000001063637c10 */ /* 0x000fe2000ffbe0ff */
[----:B------:R-:W-:Y:S01]  /*2590*/  IMAD R31, R31, UR4, RZ ;  /* 0x000000041f1f7c24 */ /* 0x000fe2000f8e02ff */
[----:B------:R-:W-:-:S02]  /*25a0*/  SEL R103, R28, R103, !P1 ;  /* 0x000000671c677207 */ /* 0x000fc40004800000 */
[----:B------:R-:W-:Y:S02]  /*25b0*/  IADD3 R6, P4, R6, UR16, RZ ;  /* 0x0000001006067c10 */ /* 0x000fe4000ff9e0ff */
[C---:B------:R-:W-:Y:S01]  /*25c0*/  SEL R8, R28.reuse, R75, !P1 ;  /* 0x0000004b1c087207 */ /* 0x040fe20004800000 */
[----:B------:R-:W-:Y:S01]  /*25d0*/  IMAD R103, R103, UR4, RZ ;  /* 0x0000000467677c24 */ /* 0x000fe2000f8e02ff */
[----:B------:R-:W-:Y:S02]  /*25e0*/  SEL R120, R28, R59, !P1 ;  /* 0x0000003b1c787207 */ /* 0x000fe40004800000 */
[----:B------:R-:W-:Y:S01]  /*25f0*/  IADD3.X R110, R110, UR17, RZ, P6, !PT ;  /* 0x000000116e6e7c10 */ /* 0x000fe2000b7fe4ff */
[----:B------:R-:W-:Y:S01]  /*2600*/  IMAD R8, R8, UR4, RZ ;  /* 0x0000000408087c24 */ /* 0x000fe2000f8e02ff */
[----:B------:R-:W-:Y:S01]  /*2610*/  SEL R9, R28, R9, !P1 ;  /* 0x000000091c097207 */ /* 0x000fe20004800000 */
[----:B------:R-:W-:Y:S01]  /*2620*/  IMAD R120, R120, UR4, RZ ;  /* 0x0000000478787c24 */ /* 0x000fe2000f8e02ff */
[----:B------:R-:W-:-:S02]  /*2630*/  SEL R10, R28, R73, !P1 ;  /* 0x000000491c0a7207 */ /* 0x000fc40004800000 */
[C---:B------:R-:W-:Y:S01]  /*2640*/  SEL R105, R28.reuse, R105, !P1 ;  /* 0x000000691c697207 */ /* 0x040fe20004800000 */
[----:B------:R-:W-:Y:S01]  /*2650*/  IMAD R9, R9, UR4, RZ ;  /* 0x0000000409097c24 */ /* 0x000fe2000f8e02ff */
[----:B------:R-:W-:Y:S01]  /*2660*/  SEL R107, R28, R107, !P1 ;  /* 0x0000006b1c6b7207 */ /* 0x000fe20004800000 */
[----:B------:R-:W-:Y:S01]  /*2670*/  IMAD R10, R10, UR4, RZ ;  /* 0x000000040a0a7c24 */ /* 0x000fe2000f8e02ff */
[C---:B------:R-:W-:Y:S01]  /*2680*/  SEL R109, R28.reuse, R109, !P1 ;  /* 0x0000006d1c6d7207 */ /* 0x040fe20004800000 */
[----:B------:R-:W-:Y:S01]  /*2690*/  IMAD R105, R105, UR4, RZ ;  /* 0x0000000469697c24 */ /* 0x000fe2000f8e02ff */
[C---:B------:R-:W-:Y:S01]  /*26a0*/  SEL R118, R28.reuse, R71, !P1 ;  /* 0x000000471c767207 */ /* 0x040fe20004800000 */
[----:B------:R-:W-:Y:S01]  /*26b0*/  IMAD R107, R107, UR4, RZ ;  /* 0x000000046b6b7c24 */ /* 0x000fe2000f8e02ff */
        /* <DEDUP_REMOVED lines=20> */
[----:B------:R-:W-:Y:S01]  /*2800*/  SEL R0, R28, R15, !P1 ;  /* 0x0000000f1c007207 */ /* 0x000fe20004800000 */
[----:B------:R-:W-:Y:S01]  /*2810*/  IMAD R24, R24, UR4, RZ ;  /* 0x0000000418187c24 */ /* 0x000fe2000f8e02ff */
[----:B------:R-:W-:Y:S01]  /*2820*/  SHF.R.S32.HI R112, RZ, 0x1f, R113 ;  /* 0x0000001fff707819 */ /* 0x000fe20000011471 */
[----:B------:R-:W-:Y:S01]  /*2830*/  IMAD R20, R20, UR4, RZ ;  /* 0x0000000414147c24 */ /* 0x000fe2000f8e02ff */
[----:B------:R-:W-:Y:S01]  /*2840*/  IADD3.X R98, R98, UR17, RZ, P5, !PT ;  /* 0x0000001162627c10 */ /* 0x000fe2000affe4ff */
[----:B------:R-:W-:Y:S01]  /*2850*/  IMAD R0, R0, UR4, RZ ;  /* 0x0000000400007c24 */ /* 0x000fe2000f8e02ff */
[----:B------:R-:W-:-:S02]  /*2860*/  IADD3 R59, P6, R32, UR16, RZ ;  /* 0x00000010203b7c10 */ /* 0x000fc4000ffde0ff */
[----:B------:R-:W-:Y:S02]  /*2870*/  CS2R R34, SRZ ;  /* 0x0000000000227805 */ /* 0x000fe4000001ff00 */
[----:B------:R-:W-:Y:S02]  /*2880*/  SEL R28, R28, R13, !P1 ;  /* 0x0000000d1c1c7207 */ /* 0x000fe40004800000 */
[----:B------:R-:W-:Y:S02]  /*2890*/  CS2R R36, SRZ ;  /* 0x0000000000247805 */ /* 0x000fe4000001ff00 */
[----:B------:R-:W-:Y:S01]  /*28a0*/  SHF.R.S32.HI R100, RZ, 0x1f, R101 ;  /* 0x0000001fff647819 */ /* 0x000fe20000011465 */
[----:B------:R0:W-:Y:S01]  /*28b0*/  STL [R1+0x4], R59 ;  /* 0x0000043b01007387 */ /* 0x0001e20000100800 */
[----:B------:R-:W-:Y:S01]  /*28c0*/  IADD3.X R12, R12, UR17, RZ, P4, !PT ;  /* 0x000000110c0c7c10 */ /* 0x000fe2000a7fe4ff */
[----:B------:R-:W-:Y:S01]  /*28d0*/  IMAD R28, R28, UR4, RZ ;  /* 0x000000041c1c7c24 */ /* 0x000fe2000f8e02ff */
[----:B------:R-:W-:Y:S01]  /*28e0*/  IADD3 R113, P5, R113, UR16, RZ ;  /* 0x0000001071717c10 */ /* 0x000fe2000ffbe0ff */
[----:B------:R-:W-:Y:S01]  /*28f0*/  ULDC UR4, c[0x0][0x23c] ;  /* 0x00008f0000047ab9 */ /* 0x000fe20000000800 */
[----:B------:R-:W-:-:S02]  /*2900*/  SHF.R.S32.HI R13, RZ, 0x1f, R7 ;  /* 0x0000001fff0d7819 */ /* 0x000fc40000011407 */
[----:B------:R-:W-:Y:S02]  /*2910*/  CS2R R38, SRZ ;  /* 0x0000000000267805 */ /* 0x000fe4000001ff00 */
[----:B------:R-:W-:Y:S01]  /*2920*/  IADD3 R101, P4, R101, UR16, RZ ;  /* 0x0000001065657c10 */ /* 0x000fe2000ff9e0ff */
[----:B------:R-:W-:Y:S01]  /*2930*/  USHF.L.U32 UR20, UR4, 0x7, URZ ;  /* 0x0000000704147899 */ /* 0x000fe2000800063f */
[----:B------:R-:W-:Y:S02]  /*2940*/  IADD3 R7, P3, R7, UR16, RZ ;  /* 0x0000001007077c10 */ /* 0x000fe4000ff7e0ff */
[----:B------:R-:W-:Y:S02]  /*2950*/  IADD3.X R112, R112, UR17, RZ, P5, !PT ;  /* 0x0000001170707c10 */ /* 0x000fe4000affe4ff */
[----:B------:R-:W-:Y:S02]  /*2960*/  SHF.R.S32.HI R114, RZ, 0x1f, R115 ;  /* 0x0000001fff727819 */ /* 0x000fe40000011473 */
[----:B------:R-:W-:-:S02]  /*2970*/  IADD3.X R100, R100, UR17, RZ, P4, !PT ;  /* 0x0000001164647c10 */ /* 0x000fc4000a7fe4ff */
[----:B0-----:R-:W-:Y:S02]  /*2980*/  IADD3 R59, P5, R31, UR16, RZ ;  /* 0x000000101f3b7c10 */ /* 0x001fe4000ffbe0ff */
[----:B------:R-:W-:Y:S02]  /*2990*/  SHF.R.S32.HI R102, RZ, 0x1f, R103 ;  /* 0x0000001fff667819 */ /* 0x000fe40000011467 */
[----:B------:R-:W-:Y:S01]  /*29a0*/  IADD3.X R13, R13, UR17, RZ, P3, !PT ;  /* 0x000000110d0d7c10 */ /* 0x000fe20009ffe4ff */
[----:B------:R0:W-:Y:S01]  /*29b0*/  STL [R1+0xc], R59 ;  /* 0x00000c3b01007387 */ /* 0x0001e20000100800 */
[----:B------:R-:W-:Y:S02]  /*29c0*/  IADD3 R115, P4, R115, UR16, RZ ;  /* 0x0000001073737c10 */ /* 0x000fe4000ff9e0ff */
[----:B------:R-:W-:Y:S02]  /*29d0*/  SHF.R.S32.HI R14, RZ, 0x1f, R8 ;  /* 0x0000001fff0e7819 */ /* 0x000fe40000011408 */
[----:B------:R-:W-:-:S02]  /*29e0*/  IADD3 R103, P3, R103, UR16, RZ ;  /* 0x0000001067677c10 */ /* 0x000fc4000ff7e0ff */
[----:B------:R-:W-:Y:S02]  /*29f0*/  IADD3 R8, P2, R8, UR16, RZ ;  /* 0x0000001008087c10 */ /* 0x000fe4000ff5e0ff */
[----:B------:R-:W-:Y:S02]  /*2a00*/  IADD3.X R114, R114, UR17, RZ, P4, !PT ;  /* 0x0000001172727c10 */ /* 0x000fe4000a7fe4ff */
[----:B------:R-:W-:Y:S02]  /*2a10*/  SHF.R.S32.HI R116, RZ, 0x1f, R118 ;  /* 0x0000001fff747819 */ /* 0x000fe40000011476 */
[----:B------:R-:W-:Y:S02]  /*2a20*/  IADD3.X R102, R102, UR17, RZ, P3, !PT ;  /* 0x0000001166667c10 */ /* 0x000fe40009ffe4ff */
[----:B0-----:R-:W-:Y:S02]  /*2a30*/  IADD3 R59, P4, R30, UR16, RZ ;  /* 0x000000101e3b7c10 */ /* 0x001fe4000ff9e0ff */
[----:B------:R-:W-:-:S02]  /*2a40*/  SHF.R.S32.HI R104, RZ, 0x1f, R105 ;  /* 0x0000001fff687819 */ /* 0x000fc40000011469 */
[----:B------:R-:W-:Y:S01]  /*2a50*/  IADD3.X R14, R14, UR17, RZ, P2, !PT ;  /* 0x000000110e0e7c10 */ /* 0x000fe200097fe4ff */
[----:B------:R0:W-:Y:S01]  /*2a60*/  STL [R1+0x14], R59 ;  /* 0x0000143b01007387 */ /* 0x0001e20000100800 */
[----:B------:R-:W-:Y:S02]  /*2a70*/  IADD3 R118, P3, R118, UR16, RZ ;  /* 0x0000001076767c10 */ /* 0x000fe4000ff7e0ff */
[----:B------:R-:W-:Y:S02]  /*2a80*/  SHF.R.S32.HI R15, RZ, 0x1f, R9 ;  /* 0x0000001fff0f7819 */ /* 0x000fe40000011409 */
[----:B------:R-:W-:Y:S02]  /*2a90*/  IADD3 R105, P2, R105, UR16, RZ ;  /* 0x0000001069697c10 */ /* 0x000fe4000ff5e0ff */
[----:B------:R-:W-:Y:S02]  /*2aa0*/  IADD3 R9, P1, R9, UR16, RZ ;  /* 0x0000001009097c10 */ /* 0x000fe4000ff3e0ff */
[----:B------:R-:W-:-:S02]  /*2ab0*/  IADD3.X R116, R116, UR17, RZ, P3, !PT ;  /* 0x0000001174747c10 */ /* 0x000fc40009ffe4ff */
[----:B------:R-:W-:Y:S02]  /*2ac0*/  SHF.R.S32.HI R119, RZ, 0x1f, R120 ;  /* 0x0000001fff777819 */ /* 0x000fe40000011478 */
[----:B------:R-:W-:Y:S02]  /*2ad0*/  IADD3.X R104, R104, UR17, RZ, P2, !PT ;  /* 0x0000001168687c10 */ /* 0x000fe400097fe4ff */
[----:B0-----:R-:W-:Y:S02]  /*2ae0*/  IADD3 R59, P3, R29, UR16, RZ ;  /* 0x000000101d3b7c10 */ /* 0x001fe4000ff7e0ff */
[----:B------:R-:W-:Y:S02]  /*2af0*/  SHF.R.S32.HI R106, RZ, 0x1f, R107 ;  /* 0x0000001fff6a7819 */ /* 0x000fe4000001146b */
[----:B------:R-:W-:Y:S01]  /*2b00*/  IADD3.X R15, R15, UR17, RZ, P1, !PT ;  /* 0x000000110f0f7c10 */ /* 0x000fe20008ffe4ff */
[----:B------:R0:W-:Y:S01]  /*2b10*/  STL [R1+0x1c], R59 ;  /* 0x00001c3b01007387 */ /* 0x0001e20000100800 */
[----:B------:R-:W-:-:S02]  /*2b20*/  IADD3 R120, P2, R120, UR16, RZ ;  /* 0x0000001078787c10 */ /* 0x000fc4000ff5e0ff */
[----:B------:R-:W-:Y:S02]  /*2b30*/  SHF.R.S32.HI R16, RZ, 0x1f, R10 ;  /* 0x0000001fff107819 */ /* 0x000fe4000001140a */
[----:B------:R-:W-:Y:S02]  /*2b40*/  IADD3 R107, P1, R107, UR16, RZ ;  /* 0x000000106b6b7c10 */ /* 0x000fe4000ff3e0ff */
        /* <DEDUP_REMOVED lines=9> */
[----:B------:R-:W-:Y:S02]  /*2be0*/  IADD3 R109, P0, R109, UR16, RZ ;  /* 0x000000106d6d7c10 */ /* 0x000fe4000ff1e0ff */
[----:B------:R-:W-:-:S02]  /*2bf0*/  IADD3.X R121, R121, UR17, RZ, P1, !PT ;  /* 0x0000001179797c10 */ /* 0x000fc40008ffe4ff */
[----:B------:R-:W-:Y:S02]  /*2c00*/  SHF.R.S32.HI R124, RZ, 0x1f, R125 ;  /* 0x0000001fff7c7819 */ /* 0x000fe4000001147d */
[----:B------:R-:W-:Y:S02]  /*2c10*/  IADD3.X R108, R108, UR17, RZ, P0, !PT ;  /* 0x000000116c6c7c10 */ /* 0x000fe400087fe4ff */
[----:B0-----:R-:W-:Y:S02]  /*2c20*/  IADD3 R59, P1, R27, UR16, RZ ;  /* 0x000000101b3b7c10 */ /* 0x001fe4000ff3e0ff */
[----:B------:R-:W-:Y:S02]  /*2c30*/  IADD3 R125, P0, R125, UR16, RZ ;  /* 0x000000107d7d7c10 */ /* 0x000fe4000ff1e0ff */
[----:B------:R-:W-:Y:S01]  /*2c40*/  SHF.R.S32.HI R33, RZ, 0x1f, R32 ;  /* 0x0000001fff217819 */ /* 0x000fe20000011420 */
[----:B------:R0:W-:Y:S01]  /*2c50*/  STL [R1+0x2c], R59 ;  /* 0x00002c3b01007387 */ /* 0x0001e20000100800 */
[----:B------:R-:W-:-:S02]  /*2c60*/  IADD3.X R124, R124, UR17, RZ, P0, !PT ;  /* 0x000000117c7c7c10 */ /* 0x000fc400087fe4ff */
[----:B------:R-:W-:Y:S02]  /*2c70*/  IADD3.X R71, R33, UR17, RZ, P6, !PT ;  /* 0x0000001121477c10 */ /* 0x000fe4000b7fe4ff */
[----:B------:R-:W-:Y:S02]  /*2c80*/  SHF.R.S32.HI R32, RZ, 0x1f, R31 ;  /* 0x0000001fff207819 */ /* 0x000fe4000001141f */
[----:B------:R-:W-:Y:S02]  /*2c90*/  SHF.R.S32.HI R31, RZ, 0x1f, R30 ;  /* 0x0000001fff1f7819 */ /* 0x000fe4000001141e */
[----:B------:R-:W-:Y:S02]  /*2ca0*/  SHF.R.S32.HI R30, RZ, 0x1f, R29 ;  /* 0x0000001fff1e7819 */ /* 0x000fe4000001141d */
[----:B0-----:R-:W-:Y:S02]  /*2cb0*/  IADD3 R59, P0, R26, UR16, RZ ;  /* 0x000000101a3b7c10 */ /* 0x001fe4000ff1e0ff */
[----:B------:R-:W-:-:S02]  /*2cc0*/  SHF.R.S32.HI R29, RZ, 0x1f, R17 ;  /* 0x0000001fff1d7819 */ /* 0x000fc40000011411 */
[----:B------:R-:W-:Y:S01]  /*2cd0*/  SHF.R.S32.HI R17, RZ, 0x1f, R27 ;  /* 0x0000001fff117819 */ /* 0x000fe2000001141b */
[----:B------:R0:W-:Y:S01]  /*2ce0*/  STL [R1+0x34], R59 ;  /* 0x0000343b01007387 */ /* 0x0001e20000100800 */
[----:B------:R-:W-:Y:S02]  /*2cf0*/  IADD3.X R72, R29, UR17, RZ, P2, !PT ;  /* 0x000000111d487c10 */ /* 0x000fe400097fe4ff */
[----:B------:R-:W-:Y:S01]  /*2d00*/  SHF.R.S32.HI R27, RZ, 0x1f, R26 ;  /* 0x0000001fff1b7819 */ /* 0x000fe2000001141a */
[----:B------:R1:W-:Y:S01]  /*2d10*/  STL [R1], R71 ;  /* 0x0000004701007387 */ /* 0x0003e20000100800 */
[----:B------:R-:W-:Y:S02]  /*2d20*/  SHF.R.S32.HI R26, RZ, 0x1f, R25 ;  /* 0x0000001fff1a7819 */ /* 0x000fe40000011419 */
[----:B0-----:R-:W-:Y:S02]  /*2d30*/  IADD3 R59, P6, R25, UR16, RZ ;  /* 0x00000010193b7c10 */ /* 0x001fe4000ffde0ff */
[----:B------:R-:W-:-:S02]  /*2d40*/  SHF.R.S32.HI R25, RZ, 0x1f, R24 ;  /* 0x0000001fff197819 */ /* 0x000fc40000011418 */
[----:B-1----:R-:W-:Y:S01]  /*2d50*/  IADD3.X R71, R32, UR17, RZ, P5, !PT ;  /* 0x0000001120477c10 */ /* 0x002fe2000affe4ff */
[----:B------:R0:W-:Y:S01]  /*2d60*/  STL [R1+0x3c], R59 ;  /* 0x00003c3b01007387 */ /* 0x0001e20000100800 */
[----:B------:R-:W-:-:S03]  /*2d70*/  CS2R R32, SRZ ;  /* 0x0000000000207805 */ /* 0x000fc6000001ff00 */
[----:B------:R1:W-:Y:S01]  /*2d80*/  STL [R1+0x8], R71 ;  /* 0x0000084701007387 */ /* 0x0003e20000100800 */
[----:B0-----:R-:W-:Y:S02]  /*2d90*/  IADD3 R59, P5, R24, UR16, RZ ;  /* 0x00000010183b7c10 */ /* 0x001fe4000ffbe0ff */
[----:B------:R-:W-:Y:S02]  /*2da0*/  SHF.R.S32.HI R24, RZ, 0x1f, R20 ;  /* 0x0000001fff187819 */ /* 0x000fe40000011414 */
[----:B-1----:R-:W-:Y:S01]  /*2db0*/  IADD3.X R71, R31, UR17, RZ, P4, !PT ;  /* 0x000000111f477c10 */ /* 0x002fe2000a7fe4ff */
[----:B------:R0:W-:Y:S04]  /*2dc0*/  STL [R1+0x44], R59 ;  /* 0x0000443b01007387 */ /* 0x0001e80000100800 */
[----:B------:R1:W-:Y:S01]  /*2dd0*/  STL [R1+0x10], R71 ;  /* 0x0000104701007387 */ /* 0x0003e20000100800 */
[----:B0-----:R-:W-:-:S02]  /*2de0*/  IADD3 R59, P4, R20, UR16, RZ ;  /* 0x00000010143b7c10 */ /* 0x001fc4000ff9e0ff */
[----:B------:R-:W-:Y:S02]  /*2df0*/  SHF.R.S32.HI R20, RZ, 0x1f, R0 ;  /* 0x0000001fff147819 */ /* 0x000fe40000011400 */
[----:B-1----:R-:W-:Y:S01]  /*2e00*/  IADD3.X R71, R30, UR17, RZ, P3, !PT ;  /* 0x000000111e477c10 */ /* 0x002fe20009ffe4ff */
[----:B------:R0:W-:Y:S01]  /*2e10*/  STL [R1+0x4c], R59 ;  /* 0x00004c3b01007387 */ /* 0x0001e20000100800 */
[----:B------:R-:W-:-:S03]  /*2e20*/  CS2R R30, SRZ ;  /* 0x00000000001e7805 */ /* 0x000fc6000001ff00 */
[----:B------:R1:W-:Y:S01]  /*2e30*/  STL [R1+0x18], R71 ;  /* 0x0000184701007387 */ /* 0x0003e20000100800 */
[----:B0-----:R-:W-:Y:S02]  /*2e40*/  IADD3 R59, P3, R0, UR16, RZ ;  /* 0x00000010003b7c10 */ /* 0x001fe4000ff7e0ff */
[----:B------:R-:W-:Y:S02]  /*2e50*/  SHF.R.S32.HI R0, RZ, 0x1f, R28 ;  /* 0x0000001fff007819 */ /* 0x000fe4000001141c */
[----:B-1----:R-:W-:Y:S01]  /*2e60*/  IADD3.X R71, R17, UR17, RZ, P1, !PT ;  /* 0x0000001111477c10 */ /* 0x002fe20008ffe4ff */
[----:B------:R0:W-:Y:S01]  /*2e70*/  STL [R1+0x54], R59 ;  /* 0x0000543b01007387 */ /* 0x0001e20000100800 */
[----:B------:R-:W-:Y:S02]  /*2e80*/  IADD3.X R20, R20, UR17, RZ, P3, !PT ;  /* 0x0000001114147c10 */ /* 0x000fe40009ffe4ff */
[C---:B------:R-:W-:Y:S01]  /*2e90*/  IADD3 R17, P1, R18.reuse, UR6, RZ ;  /* 0x0000000612117c10 */ /* 0x040fe2000ff3e0ff */
[----:B------:R1:W-:Y:S03]  /*2ea0*/  STL [R1+0x20], R72 ;  /* 0x0000204801007387 */ /* 0x0003e60000100800 */
[----:B------:R-:W-:-:S02]  /*2eb0*/  LEA.HI.X.SX32 R18, R18, UR7, 0x1, P1 ;  /* 0x0000000712127c11 */ /* 0x000fc400088f0eff */
[----:B0-----:R-:W-:Y:S02]  /*2ec0*/  IADD3 R59, P2, R28, UR16, RZ ;  /* 0x000000101c3b7c10 */ /* 0x001fe4000ff5e0ff */
[----:B------:R-:W-:Y:S02]  /*2ed0*/  CS2R R28, SRZ ;  /* 0x00000000001c7805 */ /* 0x000fe4000001ff00 */
[----:B-1----:R-:W-:Y:S01]  /*2ee0*/  IADD3.X R72, R26, UR17, RZ, P6, !PT ;  /* 0x000000111a487c10 */ /* 0x002fe2000b7fe4ff */
[----:B------:R0:W-:Y:S01]  /*2ef0*/  STL [R1+0x5c], R59 ;  /* 0x00005c3b01007387 */ /* 0x0001e20000100800 */
[----:B------:R-:W-:-:S03]  /*2f00*/  IADD3.X R0, R0, UR17, RZ, P2, !PT ;  /* 0x0000001100007c10 */ /* 0x000fc600097fe4ff */
[----:B------:R1:W-:Y:S01]  /*2f10*/  STL [R1+0x28], R71 ;  /* 0x0000284701007387 */ /* 0x0003e20000100800 */
[----:B0-----:R-:W-:Y:S02]  /*2f20*/  IADD3.X R59, R27, UR17, RZ, P0, !PT ;  /* 0x000000111b3b7c10 */ /* 0x001fe400087fe4ff */
[----:B------:R-:W-:Y:S02]  /*2f30*/  CS2R R26, SRZ ;  /* 0x00000000001a7805 */ /* 0x000fe4000001ff00 */
[----:B-1----:R-:W-:Y:S01]  /*2f40*/  IADD3.X R71, R25, UR17, RZ, P5, !PT ;  /* 0x0000001119477c10 */ /* 0x002fe2000affe4ff */
[----:B------:R0:W-:Y:S04]  /*2f50*/  STL [R1+0x30], R59 ;  /* 0x0000303b01007387 */ /* 0x0001e80000100800 */
[----:B------:R-:W-:Y:S04]  /*2f60*/  STL [R1+0x38], R72 ;  /* 0x0000384801007387 */ /* 0x000fe80000100800 */
[----:B------:R-:W-:Y:S01]  /*2f70*/  STL [R1+0x40], R71 ;  /* 0x0000404701007387 */ /* 0x000fe20000100800 */
[----:B0-----:R-:W-:-:S02]  /*2f80*/  IADD3.X R59, R24, UR17, RZ, P4, !PT ;  /* 0x00000011183b7c10 */ /* 0x001fc4000a7fe4ff */
[----:B------:R-:W-:-:S03]  /*2f90*/  CS2R R24, SRZ ;  /* 0x0000000000187805 */ /* 0x000fc6000001ff00 */
[----:B------:R0:W-:Y:S04]  /*2fa0*/  STL [R1+0x48], R59 ;  /* 0x0000483b01007387 */ /* 0x0001e80000100800 */
[----:B------:R1:W-:Y:S04]  /*2fb0*/  STL [R1+0x50], R20 ;  /* 0x0000501401007387 */ /* 0x0003e80000100800 */
[----:B------:R2:W-:Y:S01]  /*2fc0*/  STL [R1+0x58], R0 ;  /* 0x0000580001007387 */ /* 0x0005e20000100800 */
[----:B0-----:R-:W0:Y:S01]  /*2fd0*/  LDC R59, c[0x0][0x238] ;  /* 0x00008e00ff3b7b82 */ /* 0x001e220000000800 */
[----:B-1----:R-:W-:-:S05]  /*2fe0*/  IMAD.SHL.U32 R20, R70, 0x10, RZ ;  /* 0x0000001046147824 */ /* 0x002fca00078e00ff */
[----:B--2---:R-:W-:Y:S01]  /*2ff0*/  LOP3.LUT R0, R20, 0x70, RZ, 0xc0, !PT ;  /* 0x0000007014007812 */ /* 0x004fe200078ec0ff */
[----:B------:R1:W-:Y:S04]  /*3000*/  STL [R1+0x110], R20 ;  /* 0x0001101401007387 */ /* 0x0003e80000100800 */
[----:B------:R-:W-:-:S05]  /*3010*/  IMAD R0, R69, 0x80, R0 ;  /* 0x0000008045007824 */ /* 0x000fca00078e0200 */
[----:B------:R-:W-:Y:S01]  /*3020*/  LOP3.LUT R0, R0, R2, RZ, 0xfc, !PT ;  /* 0x0000000200007212 */ /* 0x000fe200078efcff */
[----:B-1----:R-:W-:Y:S02]  /*3030*/  IMAD R20, R69, UR4, RZ ;  /* 0x0000000445147c24 */ /* 0x002fe4000f8e02ff */
[-C--:B0-----:R-:W-:Y:S02]  /*3040*/  IMAD R69, R4, R59.reuse, RZ ;  /* 0x0000003b04457224 */ /* 0x081fe400078e02ff */
[-C--:B------:R-:W-:Y:S02]  /*3050*/  IMAD R4, R3, R59.reuse, RZ ;  /* 0x0000003b03047224 */ /* 0x080fe400078e02ff */
[-C--:B------:R-:W-:Y:S01]  /*3060*/  IMAD R21, R21, R59.reuse, RZ ;  /* 0x0000003b15157224 */ /* 0x080fe200078e02ff */
[----:B------:R-:W-:Y:S01]  /*3070*/  STL [R1+0x88], R69 ;  /* 0x0000884501007387 */ /* 0x000fe20000100800 */
[-C--:B------:R-:W-:Y:S02]  /*3080*/  IMAD R21, R22, R59.reuse, RZ ;  /* 0x0000003b16157224 */ /* 0x080fe400078e02ff */
[-C--:B------:R-:W-:Y:S01]  /*3090*/  IMAD R3, R23, R59.reuse, RZ ;  /* 0x0000003b17037224 */ /* 0x080fe200078e02ff */
[----:B------:R0:W-:Y:S04]  /*30a0*/  STL [R1+0x84], R4 ;  /* 0x0000840401007387 */ /* 0x0001e80000100800 */
[----:B------:R1:W-:Y:S04]  /*30b0*/  STL [R1+0x80], R21 ;  /* 0x0000801501007387 */ /* 0x0003e80000100800 */
[----:B------:R2:W-:Y:S01]  /*30c0*/  STL [R1+0x7c], R3 ;  /* 0x00007c0301007387 */ /* 0x0005e20000100800 */
[----:B0-----:R-:W-:-:S02]  /*30d0*/  IMAD R4, R42, R59, RZ ;  /* 0x0000003b2a047224 */ /* 0x001fc400078e02ff */
[----:B-1----:R-:W-:-:S03]  /*30e0*/  IMAD R21, R43, R59, RZ ;  /* 0x0000003b2b157224 */ /* 0x002fc600078e02ff */
[----:B------:R0:W-:Y:S01]  /*30f0*/  STL [R1+0x78], R4 ;  /* 0x0000780401007387 */ /* 0x0001e20000100800 */
[----:B------:R-:W-:Y:S01]  /*3100*/  CS2R R42, SRZ ;  /* 0x00000000002a7805 */ /* 0x000fe2000001ff00 */
[-C--:B--2---:R-:W-:Y:S02]  /*3110*/  IMAD R3, R44, R59.reuse, RZ ;  /* 0x0000003b2c037224 */ /* 0x084fe400078e02ff */
[----:B------:R1:W-:Y:S04]  /*3120*/  STL [R1+0x74], R21 ;  /* 0x0000741501007387 */ /* 0x0003e80000100800 */
[----:B------:R2:W-:Y:S01]  /*3130*/  STL [R1+0x70], R3 ;  /* 0x0000700301007387 */ /* 0x0005e20000100800 */
[-C--:B0-----:R-:W-:Y:S01]  /*3140*/  IMAD R4, R45, R59.reuse, RZ ;  /* 0x0000003b2d047224 */ /* 0x081fe200078e02ff */
[----:B------:R-:W-:Y:S01]  /*3150*/  CS2R R44, SRZ ;  /* 0x00000000002c7805 */ /* 0x000fe2000001ff00 */
[----:B-1----:R-:W-:-:S03]  /*3160*/  IMAD R21, R46, R59, RZ ;  /* 0x0000003b2e157224 */ /* 0x002fc600078e02ff */
[----:B------:R0:W-:Y:S01]  /*3170*/  STL [R1+0x6c], R4 ;  /* 0x00006c0401007387 */ /* 0x0001e20000100800 */
[----:B--2---:R-:W-:-:S03]  /*3180*/  IMAD R3, R47, R59, RZ ;  /* 0x0000003b2f037224 */ /* 0x004fc600078e02ff */
[----:B------:R1:W-:Y:S01]  /*3190*/  STL [R1+0x68], R21 ;  /* 0x0000681501007387 */ /* 0x0003e20000100800 */
[----:B------:R-:W-:-:S03]  /*31a0*/  CS2R R46, SRZ ;  /* 0x00000000002e7805 */ /* 0x000fc6000001ff00 */
[----:B------:R2:W-:Y:S01]  /*31b0*/  STL [R1+0x64], R3 ;  /* 0x0000640301007387 */ /* 0x0005e20000100800 */
[-C--:B0-----:R-:W-:Y:S02]  /*31c0*/  IMAD R4, R48, R59.reuse, RZ ;  /* 0x0000003b30047224 */ /* 0x081fe400078e02ff */
[----:B-1----:R-:W-:-:S03]  /*31d0*/  IMAD R21, R49, R59, RZ ;  /* 0x0000003b31157224 */ /* 0x002fc600078e02ff */
[----:B------:R0:W-:Y:S01]  /*31e0*/  STL [R1+0x60], R4 ;  /* 0x0000600401007387 */ /* 0x0001e20000100800 */
[-C--:B------:R-:W-:Y:S01]  /*31f0*/  IMAD R21, R52, R59.reuse, RZ ;  /* 0x0000003b34157224 */ /* 0x080fe200078e02ff */
[----:B------:R-:W-:Y:S01]  /*3200*/  CS2R R48, SRZ ;  /* 0x0000000000307805 */ /* 0x000fe2000001ff00 */
[-C--:B--2---:R-:W-:Y:S02]  /*3210*/  IMAD R3, R50, R59.reuse, RZ ;  /* 0x0000003b32037224 */ /* 0x084fe400078e02ff */
[-C--:B------:R-:W-:Y:S01]  /*3220*/  IMAD R3, R53, R59.reuse, RZ ;  /* 0x0000003b35037224 */ /* 0x080fe200078e02ff */
[----:B------:R-:W-:Y:S01]  /*3230*/  CS2R R52, SRZ ;  /* 0x0000000000347805 */ /* 0x000fe2000001ff00 */
[-C--:B------:R-:W-:Y:S02]  /*3240*/  IMAD R3, R56, R59.reuse, RZ ;  /* 0x0000003b38037224 */ /* 0x080fe400078e02ff */
[-C--:B------:R-:W-:Y:S02]  /*3250*/  IMAD R3, R60, R59.reuse, RZ ;  /* 0x0000003b3c037224 */ /* 0x080fe400078e02ff */
[-C--:B0-----:R-:W-:Y:S01]  /*3260*/  IMAD R4, R51, R59.reuse, RZ ;  /* 0x0000003b33047224 */ /* 0x081fe200078e02ff */
[----:B------:R-:W-:Y:S01]  /*3270*/  CS2R R50, SRZ ;  /* 0x0000000000327805 */ /* 0x000fe2000001ff00 */
[----:B------:R-:W-:-:S02]  /*3280*/  IMAD R4, R54, R59, RZ ;  /* 0x0000003b36047224 */ /* 0x000fc400078e02ff */
[-C--:B------:R-:W-:Y:S02]  /*3290*/  IMAD R4, R57, R59.reuse, RZ ;  /* 0x0000003b39047224 */ /* 0x080fe400078e02ff */
[-C--:B------:R-:W-:Y:S02]  /*32a0*/  IMAD R3, R63, R59.reuse, RZ ;  /* 0x0000003b3f037224 */ /* 0x080fe400078e02ff */
[-C--:B------:R-:W-:Y:S02]  /*32b0*/  IMAD R4, R61, R59.reuse, RZ ;  /* 0x0000003b3d047224 */ /* 0x080fe400078e02ff */
[-C--:B------:R-:W-:Y:S02]  /*32c0*/  IMAD R3, R66, R59.reuse, RZ ;  /* 0x0000003b42037224 */ /* 0x080fe400078e02ff */
[-C--:B------:R-:W-:Y:S01]  /*32d0*/  IMAD R21, R55, R59.reuse, RZ ;  /* 0x0000003b37157224 */ /* 0x080fe200078e02ff */
[----:B------:R-:W-:Y:S01]  /*32e0*/  CS2R R54, SRZ ;  /* 0x0000000000367805 */ /* 0x000fe2000001ff00 */
[----:B------:R-:W-:-:S02]  /*32f0*/  IMAD R4, R64, R59, RZ ;  /* 0x0000003b40047224 */ /* 0x000fc400078e02ff */
[-C--:B------:R-:W-:Y:S01]  /*3300*/  IMAD R3, R2, R59.reuse, RZ ;  /* 0x0000003b02037224 */ /* 0x080fe200078e02ff */
[----:B------:R-:W-:Y:S01]  /*3310*/  LOP3.LUT R3, R0, 0x50, RZ, 0x3c, !PT ;  /* 0x0000005000037812 */ /* 0x000fe200078e3cff */
[-C--:B------:R-:W-:Y:S02]  /*3320*/  IMAD R21, R58, R59.reuse, RZ ;  /* 0x0000003b3a157224 */ /* 0x080fe400078e02ff */
[-C--:B------:R-:W-:Y:S01]  /*3330*/  IMAD R4, R67, R59.reuse, RZ ;  /* 0x0000003b43047224 */ /* 0x080fe200078e02ff */
[----:B------:R-:W-:Y:S01]  /*3340*/  LOP3.LUT R4, R0, 0x40, RZ, 0x3c, !PT ;  /* 0x0000004000047812 */ /* 0x000fe200078e3cff */
[-C--:B------:R-:W-:Y:S01]  /*3350*/  IMAD R2, R68, R59.reuse, RZ ;  /* 0x0000003b44027224 */ /* 0x080fe200078e02ff */
[----:B------:R-:W-:Y:S01]  /*3360*/  LOP3.LUT R2, R0, 0x60, RZ, 0x3c, !PT ;  /* 0x0000006000027812 */ /* 0x000fe200078e3cff */
[-C--:B------:R-:W-:Y:S01]  /*3370*/  IMAD R21, R62, R59.reuse, RZ ;  /* 0x0000003b3e157224 */ /* 0x080fe200078e02ff */
[----:B------:R-:W-:Y:S01]  /*3380*/  LOP3.LUT R0, R0, 0x70, RZ, 0x3c, !PT ;  /* 0x0000007000007812 */ /* 0x000fe200078e3cff */
[----:B------:R-:W-:-:S07]  /*3390*/  IMAD R21, R65, R59, RZ ;  /* 0x0000003b41157224 */ /* 0x000fce00078e02ff */
.L_x_2:
[----:B------:R-:W0:Y:S01]  /*33a0*/  S2R R95, SR_TID.X ;  /* 0x00000000005f7919 */ /* 0x000e220000002100 */
[----:B------:R-:W1:Y:S01]  /*33b0*/  LDC R65, c[0x0][0x238] ;  /* 0x00008e00ff417b82 */ /* 0x000e620000000800 */
[----:B------:R-:W-:Y:S01]  /*33c0*/  PRMT R74, RZ, 0x7610, R74 ;  /* 0x00007610ff4a7816 */ /* 0x000fe2000000004a */
[----:B------:R-:W2:Y:S01]  /*33d0*/  S2R R59, SR_TID.X ;  /* 0x00000000003b7919 */ /* 0x000ea20000002100 */
[----:B------:R-:W3:Y:S05]  /*33e0*/  S2R R56, SR_TID.X ;  /* 0x0000000000387919 */ /* 0x000eea0000002100 */
[----:B------:R-:W4:Y:S01]  /*33f0*/  LDC R76, c[0x0][0x238] ;  /* 0x00008e00ff4c7b82 */ /* 0x000f220000000800 */
[----:B------:R-:W-:-:S02]  /*3400*/  PRMT R73, RZ, 0x7610, R73 ;  /* 0x00007610ff497816 */ /* 0x000fc40000000049 */
[----:B------:R-:W-:Y:S02]  /*3410*/  PRMT R71, RZ, 0x7610, R71 ;  /* 0x00007610ff477816 */ /* 0x000fe40000000047 */
[----:B------:R-:W-:-:S03]  /*3420*/  PRMT R72, RZ, 0x7610, R72 ;  /* 0x00007610ff487816 */ /* 0x000fc60000000048 */
[----:B------:R-:W5:Y:S01]  /*3430*/  LDC R77, c[0x0][0x238] ;  /* 0x00008e00ff4d7b82 */ /* 0x000f620000000800 */
[----:B------:R-:W-:Y:S02]  /*3440*/  PRMT R70, RZ, 0x7610, R70 ;  /* 0x00007610ff467816 */ /* 0x000fe40000000046 */
[----:B------:R-:W-:Y:S02]  /*3450*/  PRMT R64, RZ, 0x7610, R64 ;  /* 0x00007610ff407816 */ /* 0x000fe40000000040 */
[----:B------:R-:W-:-:S03]  /*3460*/  PRMT R69, RZ, 0x7610, R69 ;  /* 0x00007610ff457816 */ /* 0x000fc60000000045 */
[----:B------:R-:W5:Y:S01]  /*3470*/  LDC R79, c[0x0][0x238] ;  /* 0x00008e00ff4f7b82 */ /* 0x000f620000000800 */
[----:B------:R-:W-:Y:S02]  /*3480*/  PRMT R68, RZ, 0x7610, R68 ;  /* 0x00007610ff447816 */ /* 0x000fe40000000044 */
[----:B------:R-:W-:Y:S02]  /*3490*/  PRMT R63, RZ, 0x7610, R63 ;  /* 0x00007610ff3f7816 */ /* 0x000fe4000000003f */
[----:B------:R-:W-:Y:S01]  /*34a0*/  PRMT R75, RZ, 0x7610, R75 ;  /* 0x00007610ff4b7816 */ /* 0x000fe2000000004b */
[----:B------:R-:W5:Y:S01]  /*34b0*/  S2R R80, SR_TID.X ;  /* 0x0000000000507919 */ /* 0x000f620000002100 */
[----:B0-----:R-:W-:Y:S01]  /*34c0*/  SHF.R.U32.HI R82, RZ, 0x7, R95 ;  /* 0x00000007ff527819 */ /* 0x001fe2000001165f */
[----:B------:R-:W0:Y:S01]  /*34d0*/  LDC R117, c[0x0][0x238] ;  /* 0x00008e00ff757b82 */ /* 0x000e220000000800 */
[----:B------:R-:W-:Y:S01]  /*34e0*/  PRMT R61, RZ, 0x7610, R61 ;  /* 0x00007610ff3d7816 */ /* 0x000fe2000000003d */
[----:B------:R-:W5:Y:S01]  /*34f0*/  LDL R122, [R1+0x60] ;  /* 0x00006000017a7983 */ /* 0x000f620000100800 */
[----:B--2---:R-:W-:-:S02]  /*3500*/  SHF.R.U32.HI R58, RZ, 0x7, R59 ;  /* 0x00000007ff3a7819 */ /* 0x004fc4000001163b */
[----:B------:R-:W-:Y:S02]  /*3510*/  SGXT.U32 R82, R82, 0x2 ;  /* 0x000000025252781a */ /* 0x000fe40000000000 */
[----:B------:R-:W-:Y:S02]  /*3520*/  SGXT.U32 R58, R58, 0x2 ;  /* 0x000000023a3a781a */ /* 0x000fe40000000000 */
[----:B---3--:R-:W-:Y:S02]  /*3530*/  SHF.R.U32.HI R62, RZ, 0x7, R56 ;  /* 0x00000007ff3e7819 */ /* 0x008fe40000011638 */
[----:B------:R-:W-:Y:S02]  /*3540*/  LOP3.LUT R22, R82, 0xc, RZ, 0xfc, !PT ;  /* 0x0000000c52167812 */ /* 0x000fe400078efcff */
[----:B------:R-:W-:Y:S02]  /*3550*/  LOP3.LUT R58, R58, 0x8, RZ, 0xfc, !PT ;  /* 0x000000083a3a7812 */ /* 0x000fe400078efcff */
[----:B------:R-:W-:-:S02]  /*3560*/  SGXT.U32 R62, R62, 0x2 ;  /* 0x000000023e3e781a */ /* 0x000fc40000000000 */
[----:B------:R-:W-:Y:S01]  /*3570*/  ISETP.GE.AND P3, PT, R22, UR11, PT ;  /* 0x0000000b16007c0c */ /* 0x000fe2000bf66270 */
[----:B-1----:R-:W-:Y:S01]  /*3580*/  IMAD R58, R58, R65, RZ ;  /* 0x000000413a3a7224 */ /* 0x002fe200078e02ff */
[----:B------:R-:W-:Y:S01]  /*3590*/  LOP3.LUT R22, R82, 0x14, RZ, 0xfc, !PT ;  /* 0x0000001452167812 */ /* 0x000fe200078efcff */
[----:B------:R-:W1:Y:S01]  /*35a0*/  LDC R65, c[0x0][0x238] ;  /* 0x00008e00ff417b82 */ /* 0x000e620000000800 */
[----:B------:R-:W-:Y:S02]  /*35b0*/  LOP3.LUT R62, R62, 0x4, RZ, 0xfc, !PT ;  /* 0x000000043e3e7812 */ /* 0x000fe400078efcff */
[----:B------:R-:W-:Y:S02]  /*35c0*/  LOP3.LUT R23, R82, 0x8, RZ, 0xfc, !PT ;  /* 0x0000000852177812 */ /* 0x000fe400078efcff */
[----:B------:R-:W-:Y:S01]  /*35d0*/  ISETP.GE.AND P0, PT, R22, UR11, PT ;  /* 0x0000000b16007c0c */ /* 0x000fe2000bf06270 */
[----:B----4-:R-:W-:Y:S01]  /*35e0*/  IMAD R62, R62, R76, RZ ;  /* 0x0000004c3e3e7224 */ /* 0x010fe200078e02ff */
[----:B------:R-:W-:Y:S01]  /*35f0*/  IADD3 R22, P6, R58, R17, RZ ;  /* 0x000000113a167210 */ /* 0x000fe20007fde0ff */
[----:B------:R-:W2:Y:S01]  /*3600*/  LDC R76, c[0x0][0x238] ;  /* 0x00008e00ff4c7b82 */ /* 0x000ea20000000800 */
[----:B------:R-:W-:-:S02]  /*3610*/  ISETP.GE.AND P2, PT, R23, UR11, PT ;  /* 0x0000000b17007c0c */ /* 0x000fc4000bf46270 */
[-C--:B------:R-:W-:Y:S02]  /*3620*/  LEA.HI.X.SX32 R23, R58, R18.reuse, 0x1, P6 ;  /* 0x000000123a177211 */ /* 0x080fe400030f0eff */
[----:B------:R-:W3:Y:S01]  /*3630*/  S2R R58, SR_TID.X ;  /* 0x00000000003a7919 */ /* 0x000ee20000002100 */
[C---:B------:R-:W-:Y:S02]  /*3640*/  IADD3 R56, P5, R62.reuse, R17, RZ ;  /* 0x000000113e387210 */ /* 0x040fe40007fbe0ff */
[----:B------:R-:W-:Y:S02]  /*3650*/  SHF.R.U32.HI R59, RZ, 0x7, R59 ;  /* 0x00000007ff3b7819 */ /* 0x000fe4000001163b */
[----:B------:R-:W-:Y:S02]  /*3660*/  LEA.HI.X.SX32 R57, R62, R18, 0x1, P5 ;  /* 0x000000123e397211 */ /* 0x000fe400028f0eff */
[----:B------:R-:W4:Y:S01]  /*3670*/  LDC R62, c[0x0][0x238] ;  /* 0x00008e00ff3e7b82 */ /* 0x000f220000000800 */
[----:B------:R-:W-:Y:S01]  /*3680*/  SGXT.U32 R59, R59, 0x2 ;  /* 0x000000023b3b781a */ /* 0x000fe20000000000 */
[----:B------:R-:W2:Y:S01]  /*3690*/  @!P2 LDG.E.U8 R73, desc[UR12][R22.64] ;  /* 0x0000000c1649a981 */ /* 0x000ea2000c1e1100 */
[----:B------:R-:W-:-:S02]  /*36a0*/  LOP3.LUT R21, R82, 0x4, RZ, 0xfc, !PT ;  /* 0x0000000452157812 */ /* 0x000fc400078efcff */
[----:B------:R-:W-:Y:S02]  /*36b0*/  LOP3.LUT R59, R59, 0xc, RZ, 0xfc, !PT ;  /* 0x0000000c3b3b7812 */ /* 0x000fe400078efcff */
[----:B------:R-:W-:Y:S02]  /*36c0*/  ISETP.GE.AND P4, PT, R21, UR11, PT ;  /* 0x0000000b15007c0c */ /* 0x000fe4000bf86270 */
[----:B------:R-:W-:-:S04]  /*36d0*/  LOP3.LUT R21, R82, 0x10, RZ, 0xfc, !PT ;  /* 0x0000001052157812 */ /* 0x000fc800078efcff */
[----:B------:R-:W-:Y:S02]  /*36e0*/  ISETP.GE.AND P1, PT, R21, UR11, PT ;  /* 0x0000000b15007c0c */ /* 0x000fe4000bf26270 */
[----:B------:R-:W-:-:S04]  /*36f0*/  LOP3.LUT R21, R82, 0x18, RZ, 0xfc, !PT ;  /* 0x0000001852157812 */ /* 0x000fc800078efcff */
[----:B------:R-:W-:Y:S01]  /*3700*/  ISETP.GE.AND P5, PT, R21, UR11, PT ;  /* 0x0000000b15007c0c */ /* 0x000fe2000bfa6270 */
[----:B------:R0:W2:Y:S01]  /*3710*/  @!P4 LDG.E.U8 R74, desc[UR12][R56.64] ;  /* 0x0000000c384ac981 */ /* 0x0000a2000c1e1100 */
[----:B------:R-:W-:Y:S01]  /*3720*/  LOP3.LUT R21, R82, 0x1c, RZ, 0xfc, !PT ;  /* 0x0000001c52157812 */ /* 0x000fe200078efcff */
[----:B----4-:R-:W-:Y:S01]  /*3730*/  IMAD R59, R59, R62, RZ ;  /* 0x0000003e3b3b7224 */ /* 0x010fe200078e02ff */
[----:B---3--:R-:W-:-:S04]  /*3740*/  SHF.R.U32.HI R62, RZ, 0x7, R58 ;  /* 0x00000007ff3e7819 */ /* 0x008fc8000001163a */
[----:B------:R-:W-:-:S04]  /*3750*/  SGXT.U32 R62, R62, 0x2 ;  /* 0x000000023e3e781a */ /* 0x000fc80000000000 */
[----:B------:R-:W-:Y:S02]  /*3760*/  LOP3.LUT R62, R62, 0x10, RZ, 0xfc, !PT ;  /* 0x000000103e3e7812 */ /* 0x000fe400078efcff */
[----:B0-----:R-:W-:-:S03]  /*3770*/  IADD3 R56, P6, R59, R17, RZ ;  /* 0x000000113b387210 */ /* 0x001fc60007fde0ff */
[----:B-1----:R-:W-:Y:S01]  /*3780*/  IMAD R62, R62, R65, RZ ;  /* 0x000000413e3e7224 */ /* 0x002fe200078e02ff */
[-C--:B------:R-:W-:Y:S01]  /*3790*/  LEA.HI.X.SX32 R57, R59, R18.reuse, 0x1, P6 ;  /* 0x000000123b397211 */ /* 0x080fe200030f0eff */
[----:B------:R-:W0:Y:S03]  /*37a0*/  LDC R65, c[0x0][0x238] ;  /* 0x00008e00ff417b82 */ /* 0x000e260000000800 */
[C---:B------:R-:W-:Y:S01]  /*37b0*/  IADD3 R22, P6, R62.reuse, R17, RZ ;  /* 0x000000113e167210 */ /* 0x040fe20007fde0ff */
[----:B------:R1:W3:Y:S03]  /*37c0*/  @!P3 LDG.E.U8 R71, desc[UR12][R56.64] ;  /* 0x0000000c3847b981 */ /* 0x0002e6000c1e1100 */
[----:B------:R-:W-:Y:S01]  /*37d0*/  LEA.HI.X.SX32 R23, R62, R18, 0x1, P6 ;  /* 0x000000123e177211 */ /* 0x000fe200030f0eff */
[----:B------:R-:W4:Y:S01]  /*37e0*/  LDC R59, c[0x0][0x238] ;  /* 0x00008e00ff3b7b82 */ /* 0x000f220000000800 */
[----:B------:R-:W1:Y:S01]  /*37f0*/  S2R R62, SR_TID.X ;  /* 0x00000000003e7919 */ /* 0x000e620000002100 */
[----:B------:R-:W-:-:S02]  /*3800*/  SHF.R.U32.HI R58, RZ, 0x7, R58 ;  /* 0x00000007ff3a7819 */ /* 0x000fc4000001163a */
[----:B------:R0:W3:Y:S02]  /*3810*/  @!P1 LDG.E.U8 R72, desc[UR12][R22.64] ;  /* 0x0000000c16489981 */ /* 0x0000e4000c1e1100 */
[----:B------:R-:W-:-:S04]  /*3820*/  SGXT.U32 R58, R58, 0x2 ;  /* 0x000000023a3a781a */ /* 0x000fc80000000000 */
[----:B------:R-:W-:-:S05]  /*3830*/  LOP3.LUT R58, R58, 0x14, RZ, 0xfc, !PT ;  /* 0x000000143a3a7812 */ /* 0x000fca00078efcff */
[----:B----4-:R-:W-:Y:S02]  /*3840*/  IMAD R58, R58, R59, RZ ;  /* 0x0000003b3a3a7224 */ /* 0x010fe400078e02ff */
[----:B------:R-:W4:Y:S03]  /*3850*/  LDC R59, c[0x0][0x238] ;  /* 0x00008e00ff3b7b82 */ /* 0x000f260000000800 */
[----:B-1----:R-:W-:-:S04]  /*3860*/  IADD3 R56, P6, R58, R17, RZ ;  /* 0x000000113a387210 */ /* 0x002fc80007fde0ff */
[----:B------:R-:W-:Y:S02]  /*3870*/  LEA.HI.X.SX32 R57, R58, R18, 0x1, P6 ;  /* 0x000000123a397211 */ /* 0x000fe400030f0eff */
[--C-:B------:R-:W-:Y:S02]  /*3880*/  SHF.R.U32.HI R58, RZ, 0x7, R62.reuse ;  /* 0x00000007ff3a7819 */ /* 0x100fe4000001163e */
[----:B------:R-:W-:Y:S01]  /*3890*/  SHF.R.U32.HI R62, RZ, 0x7, R62 ;  /* 0x00000007ff3e7819 */ /* 0x000fe2000001163e */
[----:B------:R1:W3:Y:S03]  /*38a0*/  @!P0 LDG.E.U8 R70, desc[UR12][R56.64] ;  /* 0x0000000c38468981 */ /* 0x0002e6000c1e1100 */
[----:B------:R-:W-:-:S04]  /*38b0*/  SGXT.U32 R62, R62, 0x2 ;  /* 0x000000023e3e781a */ /* 0x000fc80000000000 */
[----:B------:R-:W-:-:S05]  /*38c0*/  LOP3.LUT R62, R62, 0x18, RZ, 0xfc, !PT ;  /* 0x000000183e3e7812 */ /* 0x000fca00078efcff */
[----:B0-----:R-:W-:Y:S02]  /*38d0*/  IMAD R62, R62, R65, RZ ;  /* 0x000000413e3e7224 */ /* 0x001fe400078e02ff */
[----:B------:R-:W0:Y:S01]  /*38e0*/  S2R R65, SR_TID.X ;  /* 0x0000000000417919 */ /* 0x000e220000002100 */
[----:B------:R-:W-:Y:S02]  /*38f0*/  SGXT.U32 R58, R58, 0x2 ;  /* 0x000000023a3a781a */ /* 0x000fe40000000000 */
[----:B------:R-:W-:Y:S02]  /*3900*/  IADD3 R22, P6, R62, R17, RZ ;  /* 0x000000113e167210 */ /* 0x000fe40007fde0ff */
[----:B------:R-:W-:Y:S02]  /*3910*/  LOP3.LUT R58, R58, 0x1c, RZ, 0xfc, !PT ;  /* 0x0000001c3a3a7812 */ /* 0x000fe400078efcff */
[----:B------:R-:W-:Y:S02]  /*3920*/  LEA.HI.X.SX32 R23, R62, R18, 0x1, P6 ;  /* 0x000000123e177211 */ /* 0x000fe400030f0eff */
[----:B------:R-:W-:Y:S01]  /*3930*/  ISETP.GE.AND P4, PT, R21, UR11, PT ;  /* 0x0000000b15007c0c */ /* 0x000fe2000bf86270 */
[----:B----4-:R-:W-:-:S02]  /*3940*/  IMAD R58, R58, R59, RZ ;  /* 0x0000003b3a3a7224 */ /* 0x010fc400078e02ff */
[----:B------:R4:W3:Y:S03]  /*3950*/  @!P5 LDG.E.U8 R64, desc[UR12][R22.64] ;  /* 0x0000000c1640d981 */ /* 0x0008e6000c1e1100 */
[----:B-1----:R-:W-:-:S04]  /*3960*/  IADD3 R56, P0, R58, R17, RZ ;  /* 0x000000113a387210 */ /* 0x002fc80007f1e0ff */
[----:B------:R-:W-:-:S05]  /*3970*/  LEA.HI.X.SX32 R57, R58, R18, 0x1, P0 ;  /* 0x000000123a397211 */ /* 0x000fca00000f0eff */
[----:B------:R1:W3:Y:S01]  /*3980*/  @!P4 LDG.E.U8 R69, desc[UR12][R56.64] ;  /* 0x0000000c3845c981 */ /* 0x0002e2000c1e1100 */
[----:B0-----:R-:W-:-:S04]  /*3990*/  SHF.R.U32.HI R62, RZ, 0x7, R65 ;  /* 0x00000007ff3e7819 */ /* 0x001fc80000011641 */
[----:B------:R-:W-:-:S04]  /*39a0*/  SGXT.U32 R62, R62, 0x2 ;  /* 0x000000023e3e781a */ /* 0x000fc80000000000 */
[----:B------:R-:W-:Y:S02]  /*39b0*/  LOP3.LUT R62, R62, 0x20, RZ, 0xfc, !PT ;  /* 0x000000203e3e7812 */ /* 0x000fe400078efcff */
[----:B------:R-:W-:-:S03]  /*39c0*/  SHF.R.U32.HI R78, RZ, 0x7, R65 ;  /* 0x00000007ff4e7819 */ /* 0x000fc60000011641 */
[----:B-----5:R-:W-:Y:S01]  /*39d0*/  IMAD R62, R62, R77, RZ ;  /* 0x0000004d3e3e7224 */ /* 0x020fe200078e02ff */
[----:B------:R-:W-:-:S04]  /*39e0*/  SHF.R.U32.HI R65, RZ, 0x7, R65 ;  /* 0x00000007ff417819 */ /* 0x000fc80000011641 */
[C---:B----4-:R-:W-:Y:S02]  /*39f0*/  IADD3 R22, P4, R62.reuse, R17, RZ ;  /* 0x000000113e167210 */ /* 0x050fe40007f9e0ff */
[----:B------:R-:W-:Y:S02]  /*3a00*/  SGXT.U32 R65, R65, 0x2 ;  /* 0x000000024141781a */ /* 0x000fe40000000000 */
[----:B------:R-:W-:Y:S02]  /*3a10*/  LEA.HI.X.SX32 R23, R62, R18, 0x1, P4 ;  /* 0x000000123e177211 */ /* 0x000fe400020f0eff */
[----:B------:R-:W-:Y:S01]  /*3a20*/  LOP3.LUT R65, R65, 0x24, RZ, 0xfc, !PT ;  /* 0x0000002441417812 */ /* 0x000fe200078efcff */
[----:B------:R-:W0:Y:S01]  /*3a30*/  S2R R62, SR_TID.X ;  /* 0x00000000003e7919 */ /* 0x000e220000002100 */
[----:B------:R-:W-:-:S03]  /*3a40*/  SGXT.U32 R78, R78, 0x2 ;  /* 0x000000024e4e781a */ /* 0x000fc60000000000 */
[----:B--2---:R-:W-:Y:S02]  /*3a50*/  IMAD R65, R65, R76, RZ ;  /* 0x0000004c41417224 */ /* 0x004fe400078e02ff */
[----:B------:R-:W2:Y:S01]  /*3a60*/  S2R R76, SR_TID.X ;  /* 0x00000000004c7919 */ /* 0x000ea20000002100 */
[----:B------:R-:W-:Y:S01]  /*3a70*/  IMAD R78, R78, R79, RZ ;  /* 0x0000004f4e4e7224 */ /* 0x000fe200078e02ff */
[----:B------:R-:W-:Y:S01]  /*3a80*/  LOP3.LUT R21, R82, 0x20, RZ, 0xfc, !PT ;  /* 0x0000002052157812 */ /* 0x000fe200078efcff */
[----:B------:R-:W4:Y:S03]  /*3a90*/  LDC R79, c[0x0][0x238] ;  /* 0x00008e00ff4f7b82 */ /* 0x000f260000000800 */
[----:B------:R-:W-:-:S04]  /*3aa0*/  IADD3 R58, P6, R78, R17, RZ ;  /* 0x000000114e3a7210 */ /* 0x000fc80007fde0ff */
[----:B------:R-:W-:Y:S02]  /*3ab0*/  LEA.HI.X.SX32 R59, R78, R18, 0x1, P6 ;  /* 0x000000124e3b7211 */ /* 0x000fe400030f0eff */
[----:B------:R-:W5:Y:S01]  /*3ac0*/  LDC R78, c[0x0][0x238] ;  /* 0x00008e00ff4e7b82 */ /* 0x000f620000000800 */
[----:B-1----:R-:W-:-:S04]  /*3ad0*/  IADD3 R56, P6, R65, R17, RZ ;  /* 0x0000001141387210 */ /* 0x002fc80007fde0ff */
[----:B------:R-:W-:-:S03]  /*3ae0*/  LEA.HI.X.SX32 R57, R65, R18, 0x1, P6 ;  /* 0x0000001241397211 */ /* 0x000fc600030f0eff */
[----:B------:R-:W1:Y:S01]  /*3af0*/  LDC R65, c[0x0][0x238] ;  /* 0x00008e00ff417b82 */ /* 0x000e620000000800 */
[----:B------:R-:W-:Y:S02]  /*3b00*/  ISETP.GE.AND P2, PT, R21, UR11, PT ;  /* 0x0000000b15007c0c */ /* 0x000fe4000bf46270 */
[----:B------:R-:W-:Y:S02]  /*3b10*/  LOP3.LUT R21, R82, 0x24, RZ, 0xfc, !PT ;  /* 0x0000002452157812 */ /* 0x000fe400078efcff */
[----:B0-----:R-:W-:Y:S02]  /*3b20*/  SHF.R.U32.HI R77, RZ, 0x7, R62 ;  /* 0x00000007ff4d7819 */ /* 0x001fe4000001163e */
[----:B------:R-:W-:Y:S02]  /*3b30*/  ISETP.GE.AND P3, PT, R21, UR11, PT ;  /* 0x0000000b15007c0c */ /* 0x000fe4000bf66270 */
[----:B------:R-:W-:Y:S02]  /*3b40*/  SGXT.U32 R77, R77, 0x2 ;  /* 0x000000024d4d781a */ /* 0x000fe40000000000 */
[----:B--2---:R-:W-:-:S02]  /*3b50*/  SHF.R.U32.HI R62, RZ, 0x7, R76 ;  /* 0x00000007ff3e7819 */ /* 0x004fc4000001164c */
[----:B------:R-:W-:Y:S01]  /*3b60*/  LOP3.LUT R77, R77, 0x28, RZ, 0xfc, !PT ;  /* 0x000000284d4d7812 */ /* 0x000fe200078efcff */
[----:B------:R0:W2:Y:S01]  /*3b70*/  @!P2 LDG.E.U8 R68, desc[UR12][R22.64] ;  /* 0x0000000c1644a981 */ /* 0x0000a2000c1e1100 */
[----:B------:R-:W-:-:S03]  /*3b80*/  SGXT.U32 R62, R62, 0x2 ;  /* 0x000000023e3e781a */ /* 0x000fc60000000000 */
[----:B-----5:R-:W-:Y:S01]  /*3b90*/  IMAD R77, R77, R78, RZ ;  /* 0x0000004e4d4d7224 */ /* 0x020fe200078e02ff */
[----:B------:R-:W-:Y:S01]  /*3ba0*/  LOP3.LUT R62, R62, 0x2c, RZ, 0xfc, !PT ;  /* 0x0000002c3e3e7812 */ /* 0x000fe200078efcff */
[----:B------:R5:W2:Y:S01]  /*3bb0*/  @!P3 LDG.E.U8 R63, desc[UR12][R56.64] ;  /* 0x0000000c383fb981 */ /* 0x000aa2000c1e1100 */
[----:B------:R-:W-:Y:S01]  /*3bc0*/  LOP3.LUT R21, R82, 0x28, RZ, 0xfc, !PT ;  /* 0x0000002852157812 */ /* 0x000fe200078efcff */
[----:B------:R-:W4:Y:S01]  /*3bd0*/  LDC R78, c[0x0][0x238] ;  /* 0x00008e00ff4e7b82 */ /* 0x000f220000000800 */
[C---:B0-----:R-:W-:Y:S01]  /*3be0*/  IADD3 R22, P2, R77.reuse, R17, RZ ;  /* 0x000000114d167210 */ /* 0x041fe20007f5e0ff */
[----:B-1----:R-:W-:Y:S01]  /*3bf0*/  IMAD R62, R62, R65, RZ ;  /* 0x000000413e3e7224 */ /* 0x002fe200078e02ff */
[----:B-----5:R-:W-:Y:S02]  /*3c00*/  LOP3.LUT R56, R82, 0x3c, RZ, 0xfc, !PT ;  /* 0x0000003c52387812 */ /* 0x020fe400078efcff */
[----:B------:R-:W-:Y:S02]  /*3c10*/  LEA.HI.X.SX32 R23, R77, R18, 0x1, P2 ;  /* 0x000000124d177211 */ /* 0x000fe400010f0eff */
[----:B------:R-:W-:-:S02]  /*3c20*/  ISETP.GE.AND P2, PT, R56, UR11, PT ;  /* 0x0000000b38007c0c */ /* 0x000fc4000bf46270 */
[----:B------:R-:W-:-:S04]  /*3c30*/  IADD3 R56, P6, R62, R17, RZ ;  /* 0x000000113e387210 */ /* 0x000fc80007fde0ff */
[----:B------:R-:W-:Y:S02]  /*3c40*/  LEA.HI.X.SX32 R57, R62, R18, 0x1, P6 ;  /* 0x000000123e397211 */ /* 0x000fe400030f0eff */
[----:B------:R-:W0:Y:S01]  /*3c50*/  S2R R62, SR_TID.X ;  /* 0x00000000003e7919 */ /* 0x000e220000002100 */
[----:B------:R-:W-:Y:S02]  /*3c60*/  ISETP.GE.AND P1, PT, R21, UR11, PT ;  /* 0x0000000b15007c0c */ /* 0x000fe4000bf26270 */
[C---:B------:R-:W-:Y:S02]  /*3c70*/  LOP3.LUT R21, R82.reuse, 0x2c, RZ, 0xfc, !PT ;  /* 0x0000002c52157812 */ /* 0x040fe400078efcff */
[----:B------:R-:W-:Y:S02]  /*3c80*/  ISETP.GE.AND P5, PT, R82, UR11, PT ;  /* 0x0000000b52007c0c */ /* 0x000fe4000bfa6270 */
[----:B------:R-:W-:Y:S02]  /*3c90*/  SHF.R.U32.HI R77, RZ, 0x7, R76 ;  /* 0x00000007ff4d7819 */ /* 0x000fe4000001164c */
[----:B------:R-:W1:Y:S01]  /*3ca0*/  LDC R76, c[0x0][0x238] ;  /* 0x00008e00ff4c7b82 */ /* 0x000e620000000800 */
[----:B------:R-:W-:-:S02]  /*3cb0*/  ISETP.GE.AND P0, PT, R21, UR11, PT ;  /* 0x0000000b15007c0c */ /* 0x000fc4000bf06270 */
[----:B------:R-:W-:-:S04]  /*3cc0*/  LOP3.LUT R21, R82, 0x30, RZ, 0xfc, !PT ;  /* 0x0000003052157812 */ /* 0x000fc800078efcff */
[----:B------:R-:W-:Y:S02]  /*3cd0*/  ISETP.GE.AND P4, PT, R21, UR11, PT ;  /* 0x0000000b15007c0c */ /* 0x000fe4000bf86270 */
[C---:B------:R-:W-:Y:S01]  /*3ce0*/  LOP3.LUT R21, R82.reuse, 0x34, RZ, 0xfc, !PT ;  /* 0x0000003452157812 */ /* 0x040fe200078efcff */
[----:B------:R-:W5:Y:S01]  /*3cf0*/  @!P5 LDG.E.U8 R75, desc[UR12][R58.64] ;  /* 0x0000000c3a4bd981 */ /* 0x000f62000c1e1100 */
[----:B------:R-:W-:Y:S02]  /*3d00*/  SGXT.U32 R77, R77, 0x2 ;  /* 0x000000024d4d781a */ /* 0x000fe40000000000 */
[----:B------:R-:W-:Y:S02]  /*3d10*/  ISETP.GE.AND P5, PT, R21, UR11, PT ;  /* 0x0000000b15007c0c */ /* 0x000fe4000bfa6270 */
[----:B------:R-:W-:Y:S02]  /*3d20*/  LOP3.LUT R21, R82, 0x38, RZ, 0xfc, !PT ;  /* 0x0000003852157812 */ /* 0x000fe400078efcff */
[----:B------:R-:W-:-:S02]  /*3d30*/  LOP3.LUT R77, R77, 0x30, RZ, 0xfc, !PT ;  /* 0x000000304d4d7812 */ /* 0x000fc400078efcff */
[----:B0-----:R-:W-:Y:S02]  /*3d40*/  SHF.R.U32.HI R65, RZ, 0x7, R62 ;  /* 0x00000007ff417819 */ /* 0x001fe4000001163e */
[----:B------:R-:W-:Y:S02]  /*3d50*/  ISETP.GE.AND P3, PT, R21, UR11, PT ;  /* 0x0000000b15007c0c */ /* 0x000fe4000bf66270 */
[----:B------:R-:W-:Y:S02]  /*3d60*/  SGXT.U32 R65, R65, 0x2 ;  /* 0x000000024141781a */ /* 0x000fe40000000000 */
[----:B------:R-:W-:Y:S01]  /*3d70*/  PRMT R21, RZ, 0x7610, R21 ;  /* 0x00007610ff157816 */ /* 0x000fe20000000015 */
[----:B----4-:R-:W-:Y:S01]  /*3d80*/  IMAD R77, R77, R78, RZ ;  /* 0x0000004e4d4d7224 */ /* 0x010fe200078e02ff */
[----:B------:R-:W-:Y:S01]  /*3d90*/  LOP3.LUT R65, R65, 0x34, RZ, 0xfc, !PT ;  /* 0x0000003441417812 */ /* 0x000fe200078efcff */
[----:B------:R-:W0:Y:S03]  /*3da0*/  LDC R78, c[0x0][0x238] ;  /* 0x00008e00ff4e7b82 */ /* 0x000e260000000800 */
[----:B------:R4:W2:Y:S01]  /*3db0*/  @!P1 LDG.E.U8 R21, desc[UR12][R22.64] ;  /* 0x0000000c16159981 */ /* 0x0008a2000c1e1100 */
[----:B-1----:R-:W-:-:S02]  /*3dc0*/  IMAD R65, R65, R76, RZ ;  /* 0x0000004c41417224 */ /* 0x002fc400078e02ff */
[----:B------:R-:W1:Y:S01]  /*3dd0*/  S2R R76, SR_TID.X ;  /* 0x00000000004c7919 */ /* 0x000e620000002100 */
[----:B----4-:R-:W-:-:S04]  /*3de0*/  IADD3 R22, P6, R77, R17, RZ ;  /* 0x000000114d167210 */ /* 0x010fc80007fde0ff */
[----:B------:R-:W-:Y:S02]  /*3df0*/  LEA.HI.X.SX32 R23, R77, R18, 0x1, P6 ;  /* 0x000000124d177211 */ /* 0x000fe400030f0eff */
[----:B------:R-:W4:Y:S01]  /*3e00*/  LDC R77, c[0x0][0x238] ;  /* 0x00008e00ff4d7b82 */ /* 0x000f220000000800 */
[----:B------:R-:W-:Y:S02]  /*3e10*/  SHF.R.U32.HI R62, RZ, 0x7, R62 ;  /* 0x00000007ff3e7819 */ /* 0x000fe4000001163e */
[----:B------:R-:W-:Y:S01]  /*3e20*/  PRMT R58, RZ, 0x7610, R58 ;  /* 0x00007610ff3a7816 */ /* 0x000fe2000000003a */
[----:B------:R-:W2:Y:S01]  /*3e30*/  @!P4 LDG.E.U8 R61, desc[UR12][R22.64] ;  /* 0x0000000c163dc981 */ /* 0x000ea2000c1e1100 */
[----:B------:R-:W-:-:S04]  /*3e40*/  SGXT.U32 R62, R62, 0x2 ;  /* 0x000000023e3e781a */ /* 0x000fc80000000000 */
[----:B------:R-:W-:Y:S01]  /*3e50*/  LOP3.LUT R62, R62, 0x38, RZ, 0xfc, !PT ;  /* 0x000000383e3e7812 */ /* 0x000fe200078efcff */
[----:B------:R0:W2:Y:S02]  /*3e60*/  @!P0 LDG.E.U8 R58, desc[UR12][R56.64] ;  /* 0x0000000c383a8981 */ /* 0x0000a4000c1e1100 */
[C---:B0-----:R-:W-:Y:S02]  /*3e70*/  IADD3 R56, P6, R65.reuse, R17, RZ ;  /* 0x0000001141387210 */ /* 0x041fe40007fde0ff */
[----:B----4-:R-:W-:Y:S02]  /*3e80*/  IMAD R62, R62, R77, RZ ;  /* 0x0000004d3e3e7224 */ /* 0x010fe400078e02ff */
[----:B------:R-:W-:Y:S01]  /*3e90*/  LEA.HI.X.SX32 R57, R65, R18, 0x1, P6 ;  /* 0x0000001241397211 */ /* 0x000fe200030f0eff */
[----:B------:R-:W0:Y:S01]  /*3ea0*/  LDC R77, c[0x0][0x238] ;  /* 0x00008e00ff4d7b82 */ /* 0x000e220000000800 */
[----:B-1----:R-:W-:-:S04]  /*3eb0*/  SHF.R.U32.HI R65, RZ, 0x7, R76 ;  /* 0x00000007ff417819 */ /* 0x002fc8000001164c */
[----:B------:R-:W-:Y:S02]  /*3ec0*/  SGXT.U32 R65, R65, 0x2 ;  /* 0x000000024141781a */ /* 0x000fe40000000000 */
[----:B------:R-:W-:Y:S02]  /*3ed0*/  SHF.R.U32.HI R76, RZ, 0x7, R76 ;  /* 0x00000007ff4c7819 */ /* 0x000fe4000001164c */
[----:B------:R-:W-:Y:S02]  /*3ee0*/  LOP3.LUT R65, R65, 0x3c, RZ, 0xfc, !PT ;  /* 0x0000003c41417812 */ /* 0x000fe400078efcff */
[----:B------:R-:W-:Y:S02]  /*3ef0*/  LOP3.LUT R59, R82, 0x40, RZ, 0xfc, !PT ;  /* 0x00000040523b7812 */ /* 0x000fe400078efcff */
[----:B------:R-:W-:Y:S01]  /*3f00*/  SGXT.U32 R76, R76, 0x2 ;  /* 0x000000024c4c781a */ /* 0x000fe20000000000 */
[----:B------:R-:W-:Y:S01]  /*3f10*/  IMAD R65, R65, R78, RZ ;  /* 0x0000004e41417224 */ /* 0x000fe200078e02ff */
[----:B------:R-:W-:-:S02]  /*3f20*/  SHF.R.U32.HI R78, RZ, 0x7, R80 ;  /* 0x00000007ff4e7819 */ /* 0x000fc40000011650 */
[----:B------:R-:W-:Y:S02]  /*3f30*/  PRMT R60, RZ, 0x7610, R60 ;  /* 0x00007610ff3c7816 */ /* 0x000fe4000000003c */
[----:B------:R-:W-:Y:S02]  /*3f40*/  ISETP.GE.AND P1, PT, R59, UR11, PT ;  /* 0x0000000b3b007c0c */ /* 0x000fe4000bf26270 */
[----:B------:R-:W-:Y:S02]  /*3f50*/  IADD3 R22, P6, R62, R17, RZ ;  /* 0x000000113e167210 */ /* 0x000fe40007fde0ff */
[----:B------:R-:W-:Y:S01]  /*3f60*/  LOP3.LUT R76, R76, 0x40, RZ, 0xfc, !PT ;  /* 0x000000404c4c7812 */ /* 0x000fe200078efcff */
[----:B------:R1:W4:Y:S01]  /*3f70*/  @!P5 LDG.E.U8 R60, desc[UR12][R56.64] ;  /* 0x0000000c383cd981 */ /* 0x000322000c1e1100 */
[----:B------:R-:W-:Y:S02]  /*3f80*/  LOP3.LUT R59, R82, 0x44, RZ, 0xfc, !PT ;  /* 0x00000044523b7812 */ /* 0x000fe400078efcff */
[----:B------:R-:W-:-:S02]  /*3f90*/  SGXT.U32 R78, R78, 0x2 ;  /* 0x000000024e4e781a */ /* 0x000fc40000000000 */
[----:B------:R-:W-:Y:S02]  /*3fa0*/  SHF.R.U32.HI R81, RZ, 0x7, R80 ;  /* 0x00000007ff517819 */ /* 0x000fe40000011650 */
[----:B------:R-:W-:Y:S01]  /*3fb0*/  PRMT R67, RZ, 0x7610, R67 ;  /* 0x00007610ff437816 */ /* 0x000fe20000000043 */
[----:B0-----:R-:W-:Y:S01]  /*3fc0*/  IMAD R76, R76, R77, RZ ;  /* 0x0000004d4c4c7224 */ /* 0x001fe200078e02ff */
[----:B------:R-:W-:Y:S02]  /*3fd0*/  LEA.HI.X.SX32 R23, R62, R18, 0x1, P6 ;  /* 0x000000123e177211 */ /* 0x000fe400030f0eff */
[----:B------:R-:W-:Y:S02]  /*3fe0*/  ISETP.GE.AND P0, PT, R59, UR11, PT ;  /* 0x0000000b3b007c0c */ /* 0x000fe4000bf06270 */
[----:B-1----:R-:W-:Y:S01]  /*3ff0*/  IADD3 R56, P6, R65, R17, RZ ;  /* 0x0000001141387210 */ /* 0x002fe20007fde0ff */
[----:B------:R0:W4:Y:S01]  /*4000*/  @!P3 LDG.E.U8 R67, desc[UR12][R22.64] ;  /* 0x0000000c1643b981 */ /* 0x000122000c1e1100 */
[----:B------:R-:W-:-:S02]  /*4010*/  LOP3.LUT R78, R78, 0x44, RZ, 0xfc, !PT ;  /* 0x000000444e4e7812 */ /* 0x000fc400078efcff */
[----:B------:R-:W-:Y:S02]  /*4020*/  LOP3.LUT R59, R82, 0x48, RZ, 0xfc, !PT ;  /* 0x00000048523b7812 */ /* 0x000fe400078efcff */
[----:B------:R-:W-:Y:S01]  /*4030*/  SGXT.U32 R81, R81, 0x2 ;  /* 0x000000025151781a */ /* 0x000fe20000000000 */
[----:B------:R-:W-:Y:S01]  /*4040*/  IMAD R78, R78, R79, RZ ;  /* 0x0000004f4e4e7224 */ /* 0x000fe200078e02ff */
[----:B------:R-:W-:Y:S02]  /*4050*/  LEA.HI.X.SX32 R57, R65, R18, 0x1, P6 ;  /* 0x0000001241397211 */ /* 0x000fe400030f0eff */
[----:B------:R-:W-:Y:S02]  /*4060*/  ISETP.GE.AND P4, PT, R59, UR11, PT ;  /* 0x0000000b3b007c0c */ /* 0x000fe4000bf86270 */
[----:B0-----:R-:W-:Y:S02]  /*4070*/  IADD3 R22, P6, R76, R17, RZ ;  /* 0x000000114c167210 */ /* 0x001fe40007fde0ff */
[----:B------:R-:W-:-:S02]  /*4080*/  LOP3.LUT R81, R81, 0x48, RZ, 0xfc, !PT ;  /* 0x0000004851517812 */ /* 0x000fc400078efcff */
[----:B------:R-:W-:Y:S02]  /*4090*/  LOP3.LUT R59, R82, 0x4c, RZ, 0xfc, !PT ;  /* 0x0000004c523b7812 */ /* 0x000fe400078efcff */
[-C--:B------:R-:W-:Y:S01]  /*40a0*/  LEA.HI.X.SX32 R23, R76, R18.reuse, 0x1, P6 ;  /* 0x000000124c177211 */ /* 0x080fe200030f0eff */
[----:B------:R-:W-:Y:S01]  /*40b0*/  IMAD R81, R81, R117, RZ ;  /* 0x0000007551517224 */ /* 0x000fe200078e02ff */
[----:B------:R-:W-:Y:S01]  /*40c0*/  ISETP.GE.AND P5, PT, R59, UR11, PT ;  /* 0x0000000b3b007c0c */ /* 0x000fe2000bfa6270 */
[----:B------:R-:W3:Y:S01]  /*40d0*/  LDL R117, [R1+0x6c] ;  /* 0x00006c0001757983 */ /* 0x000ee20000100800 */
[C---:B------:R-:W-:Y:S02]  /*40e0*/  IADD3 R76, P6, R78.reuse, R17, RZ ;  /* 0x000000114e4c7210 */ /* 0x040fe40007fde0ff */
[----:B------:R-:W-:Y:S02]  /*40f0*/  PRMT R59, RZ, 0x7610, R59 ;  /* 0x00007610ff3b7816 */ /* 0x000fe4000000003b */
[----:B------:R-:W-:-:S02]  /*4100*/  LEA.HI.X.SX32 R77, R78, R18, 0x1, P6 ;  /* 0x000000124e4d7211 */ /* 0x000fc400030f0eff */
[C---:B------:R-:W-:Y:S02]  /*4110*/  IADD3 R78, P6, R81.reuse, R17, RZ ;  /* 0x00000011514e7210 */ /* 0x040fe40007fde0ff */
[----:B------:R0:W4:Y:S02]  /*4120*/  @!P2 LDG.E.U8 R59, desc[UR12][R56.64] ;  /* 0x0000000c383ba981 */ /* 0x000124000c1e1100 */
[----:B------:R-:W-:Y:S02]  /*4130*/  LEA.HI.X.SX32 R79, R81, R18, 0x1, P6 ;  /* 0x00000012514f7211 */ /* 0x000fe400030f0eff */
[----:B------:R-:W1:Y:S01]  /*4140*/  LDC R81, c[0x0][0x238] ;  /* 0x00008e00ff517b82 */ /* 0x000e620000000800 */
[----:B0-----:R-:W-:-:S06]  /*4150*/  PRMT R57, RZ, 0x7610, R57 ;  /* 0x00007610ff397816 */ /* 0x001fcc0000000039 */
[----:B------:R-:W4:Y:S04]  /*4160*/  @!P4 LDG.E.U8 R57, desc[UR12][R78.64] ;  /* 0x0000000c4e39c981 */ /* 0x000f28000c1e1100 */
[----:B------:R-:W5:Y:S04]  /*4170*/  LDL R78, [R1+0x64] ;  /* 0x00006400014e7983 */ /* 0x000f680000100800 */
[----:B------:R-:W2:Y:S01]  /*4180*/  LDL R79, [R1+0x68] ;  /* 0x00006800014f7983 */ /* 0x000ea20000100800 */
[----:B------:R-:W-:Y:S02]  /*4190*/  LOP3.LUT R62, R82, 0x50, RZ, 0xfc, !PT ;  /* 0x00000050523e7812 */ /* 0x000fe400078efcff */
[----:B------:R-:W-:-:S02]  /*41a0*/  SHF.R.U32.HI R80, RZ, 0x7, R80 ;  /* 0x00000007ff507819 */ /* 0x000fc40000011650 */
[----:B------:R-:W-:Y:S02]  /*41b0*/  ISETP.GE.AND P3, PT, R62, UR11, PT ;  /* 0x0000000b3e007c0c */ /* 0x000fe4000bf66270 */
[----:B------:R-:W-:Y:S02]  /*41c0*/  PRMT R62, RZ, 0x7610, R62 ;  /* 0x00007610ff3e7816 */ /* 0x000fe4000000003e */
[----:B------:R-:W-:-:S04]  /*41d0*/  SGXT.U32 R80, R80, 0x2 ;  /* 0x000000025050781a */ /* 0x000fc80000000000 */
[----:B------:R-:W-:Y:S01]  /*41e0*/  LOP3.LUT R80, R80, 0x4c, RZ, 0xfc, !PT ;  /* 0x0000004c50507812 */ /* 0x000fe200078efcff */
[----:B------:R0:W4:Y:S04]  /*41f0*/  @!P1 LDG.E.U8 R62, desc[UR12][R22.64] ;  /* 0x0000000c163e9981 */ /* 0x000128000c1e1100 */
[----:B-1----:R-:W-:Y:S01]  /*4200*/  IMAD R80, R80, R81, RZ ;  /* 0x0000005150507224 */ /* 0x002fe200078e02ff */
[----:B0-----:R-:W-:-:S06]  /*4210*/  PRMT R22, RZ, 0x7610, R22 ;  /* 0x00007610ff167816 */ /* 0x001fcc0000000016 */
[----:B------:R0:W4:Y:S01]  /*4220*/  @!P0 LDG.E.U8 R22, desc[UR12][R76.64] ;  /* 0x0000000c4c168981 */ /* 0x000122000c1e1100 */
[----:B------:R-:W-:Y:S01]  /*4230*/  PRMT R66, RZ, 0x7610, R66 ;  /* 0x00007610ff427816 */ /* 0x000fe20000000042 */
[----:B0-----:R-:W-:Y:S01]  /*4240*/  IMAD.MOV.U32 R77, RZ, RZ, R80 ;  /* 0x000000ffff4d7224 */ /* 0x001fe200078e0050 */
[-C--:B------:R-:W-:Y:S02]  /*4250*/  IADD3 R76, P6, R80, R17.reuse, RZ ;  /* 0x00000011504c7210 */ /* 0x080fe40007fde0ff */
[C---:B------:R-:W-:Y:S02]  /*4260*/  IADD3 R80, P4, R122.reuse, R17, RZ ;  /* 0x000000117a507210 */ /* 0x040fe40007f9e0ff */
[-C--:B------:R-:W-:Y:S02]  /*4270*/  LEA.HI.X.SX32 R77, R77, R18.reuse, 0x1, P6 ;  /* 0x000000124d4d7211 */ /* 0x080fe400030f0eff */
[----:B------:R-:W-:Y:S02]  /*4280*/  LEA.HI.X.SX32 R81, R122, R18, 0x1, P4 ;  /* 0x000000127a517211 */ /* 0x000fe400020f0eff */
[C---:B------:R-:W-:Y:S01]  /*4290*/  LOP3.LUT R56, R82.reuse, 0x58, RZ, 0xfc, !PT ;  /* 0x0000005852387812 */ /* 0x040fe200078efcff */
[----:B------:R5:W4:Y:S01]  /*42a0*/  @!P5 LDG.E.U8 R66, desc[UR12][R76.64] ;  /* 0x0000000c4c42d981 */ /* 0x000b22000c1e1100 */
[----:B------:R-:W-:-:S03]  /*42b0*/  LOP3.LUT R23, R82, 0x5c, RZ, 0xfc, !PT ;  /* 0x0000005c52177812 */ /* 0x000fc600078efcff */
[----:B------:R-:W4:Y:S01]  /*42c0*/  LDL R122, [R1+0x70] ;  /* 0x00007000017a7983 */ /* 0x000f220000100800 */
[-C--:B-----5:R-:W-:Y:S01]  /*42d0*/  IADD3 R76, P5, R78, R17.reuse, RZ ;  /* 0x000000114e4c7210 */ /* 0x0a0fe20007fbe0ff */
[----:B------:R-:W-:Y:S01]  /*42e0*/  IMAD.MOV.U32 R77, RZ, RZ, R78 ;  /* 0x000000ffff4d7224 */ /* 0x000fe200078e004e */
[----:B--2---:R-:W-:Y:S02]  /*42f0*/  IADD3 R78, P4, R79, R17, RZ ;  /* 0x000000114f4e7210 */ /* 0x004fe40007f9e0ff */
[----:B------:R-:W2:Y:S01]  /*4300*/  LDL R79, [R1+0x68] ;  /* 0x00006800014f7983 */ /* 0x000ea20000100800 */
[----:B------:R-:W-:Y:S02]  /*4310*/  ISETP.GE.AND P1, PT, R56, UR11, PT ;  /* 0x0000000b38007c0c */ /* 0x000fe4000bf26270 */
[----:B------:R-:W-:Y:S02]  /*4320*/  ISETP.GE.AND P0, PT, R23, UR11, PT ;  /* 0x0000000b17007c0c */ /* 0x000fe4000bf06270 */
[----:B------:R-:W-:-:S04]  /*4330*/  LOP3.LUT R23, R82, 0x60, RZ, 0xfc, !PT ;  /* 0x0000006052177812 */ /* 0x000fc800078efcff */
[----:B------:R-:W-:Y:S02]  /*4340*/  ISETP.GE.AND P6, PT, R23, UR11, PT ;  /* 0x0000000b17007c0c */ /* 0x000fe4000bfc6270 */
[----:B------:R-:W-:Y:S02]  /*4350*/  PRMT R23, RZ, 0x7610, R23 ;  /* 0x00007610ff177816 */ /* 0x000fe40000000017 */
[----:B--2---:R-:W-:-:S05]  /*4360*/  LEA.HI.X.SX32 R79, R79, R18, 0x1, P4 ;  /* 0x000000124f4f7211 */ /* 0x004fca00020f0eff */
[----:B------:R-:W2:Y:S04]  /*4370*/  @!P1 LDG.E.U8 R23, desc[UR12][R78.64] ;  /* 0x0000000c4e179981 */ /* 0x000ea8000c1e1100 */
[----:B------:R-:W5:Y:S01]  /*4380*/  LDL R79, [R1+0x74] ;  /* 0x00007400014f7983 */ /* 0x000f620000100800 */
[----:B------:R-:W-:Y:S02]  /*4390*/  PRMT R56, RZ, 0x7610, R56 ;  /* 0x00007610ff387816 */ /* 0x000fe40000000038 */
[----:B------:R-:W-:-:S04]  /*43a0*/  LOP3.LUT R65, R82, 0x54, RZ, 0xfc, !PT ;  /* 0x0000005452417812 */ /* 0x000fc800078efcff */
[----:B------:R3:W2:Y:S01]  /*43b0*/  @!P3 LDG.E.U8 R56, desc[UR12][R80.64] ;  /* 0x0000000c5038b981 */ /* 0x0006a2000c1e1100 */
[----:B------:R-:W-:Y:S02]  /*43c0*/  PRMT R83, RZ, 0x7610, R83 ;  /* 0x00007610ff537816 */ /* 0x000fe40000000053 */
[----:B------:R-:W-:Y:S02]  /*43d0*/  ISETP.GE.AND P2, PT, R65, UR11, PT ;  /* 0x0000000b41007c0c */ /* 0x000fe4000bf46270 */
[----:B---3--:R-:W-:-:S04]  /*43e0*/  IADD3 R80, P3, R117, R17, RZ ;  /* 0x0000001175507210 */ /* 0x008fc80007f7e0ff */
[-C--:B------:R-:W-:Y:S02]  /*43f0*/  LEA.HI.X.SX32 R81, R117, R18.reuse, 0x1, P3 ;  /* 0x0000001275517211 */ /* 0x080fe400018f0eff */
[----:B------:R-:W-:Y:S01]  /*4400*/  PRMT R65, RZ, 0x7610, R65 ;  /* 0x00007610ff417816 */ /* 0x000fe20000000041 */
[----:B------:R-:W3:Y:S01]  /*4410*/  LDL R117, [R1+0x78] ;  /* 0x0000780001757983 */ /* 0x000ee20000100800 */
[----:B------:R-:W-:-:S03]  /*4420*/  LEA.HI.X.SX32 R77, R77, R18, 0x1, P5 ;  /* 0x000000124d4d7211 */ /* 0x000fc600028f0eff */
[----:B------:R-:W2:Y:S04]  /*4430*/  @!P0 LDG.E.U8 R83, desc[UR12][R80.64] ;  /* 0x0000000c50538981 */ /* 0x000ea8000c1e1100 */
[----:B------:R0:W2:Y:S02]  /*4440*/  @!P2 LDG.E.U8 R65, desc[UR12][R76.64] ;  /* 0x0000000c4c41a981 */ /* 0x0000a4000c1e1100 */
[----:B0-----:R-:W-:Y:S02]  /*4450*/  LOP3.LUT R77, R82, 0x64, RZ, 0xfc, !PT ;  /* 0x00000064524d7812 */ /* 0x001fe400078efcff */
[----:B----4-:R-:W-:Y:S02]  /*4460*/  IADD3 R76, P1, R122, R17, RZ ;  /* 0x000000117a4c7210 */ /* 0x010fe40007f3e0ff */
[----:B------:R-:W-:-:S02]  /*4470*/  ISETP.GE.AND P2, PT, R77, UR11, PT ;  /* 0x0000000b4d007c0c */ /* 0x000fc4000bf46270 */
[----:B------:R-:W-:Y:S02]  /*4480*/  LEA.HI.X.SX32 R77, R122, R18, 0x1, P1 ;  /* 0x000000127a4d7211 */ /* 0x000fe400008f0eff */
[----:B------:R-:W4:Y:S01]  /*4490*/  LDL R122, [R1+0x7c] ;  /* 0x00007c00017a7983 */ /* 0x000f220000100800 */
[----:B-----5:R-:W-:-:S03]  /*44a0*/  IADD3 R78, P0, R79, R17, RZ ;  /* 0x000000114f4e7210 */ /* 0x020fc60007f1e0ff */
[----:B------:R-:W5:Y:S01]  /*44b0*/  LDL R79, [R1+0x74] ;  /* 0x00007400014f7983 */ /* 0x000f620000100800 */
[----:B------:R-:W-:-:S06]  /*44c0*/  PRMT R80, RZ, 0x7610, R80 ;  /* 0x00007610ff507816 */ /* 0x000fcc0000000050 */
[----:B------:R0:W2:Y:S01]  /*44d0*/  @!P6 LDG.E.U8 R80, desc[UR12][R76.64] ;  /* 0x0000000c4c50e981 */ /* 0x0000a2000c1e1100 */
[----:B------:R-:W-:Y:S02]  /*44e0*/  PRMT R81, RZ, 0x7610, R81 ;  /* 0x00007610ff517816 */ /* 0x000fe40000000051 */
[----:B0-----:R-:W-:-:S04]  /*44f0*/  LOP3.LUT R76, R82, 0x68, RZ, 0xfc, !PT ;  /* 0x00000068524c7812 */ /* 0x001fc800078efcff */
[----:B------:R-:W-:Y:S02]  /*4500*/  ISETP.GE.AND P1, PT, R76, UR11, PT ;  /* 0x0000000b4c007c0c */ /* 0x000fe4000bf26270 */
[----:B------:R-:W-:Y:S02]  /*4510*/  LOP3.LUT R77, R82, 0x6c, RZ, 0xfc, !PT ;  /* 0x0000006c524d7812 */ /* 0x000fe400078efcff */
[----:B-----5:R-:W-:Y:S02]  /*4520*/  LEA.HI.X.SX32 R79, R79, R18, 0x1, P0 ;  /* 0x000000124f4f7211 */ /* 0x020fe400000f0eff */
[----:B---3--:R-:W-:-:S03]  /*4530*/  IADD3 R76, P0, R117, R17, RZ ;  /* 0x00000011754c7210 */ /* 0x008fc60007f1e0ff */
[----:B------:R0:W3:Y:S01]  /*4540*/  @!P2 LDG.E.U8 R81, desc[UR12][R78.64] ;  /* 0x0000000c4e51a981 */ /* 0x0000e2000c1e1100 */
[----:B------:R-:W-:Y:S02]  /*4550*/  ISETP.GE.AND P2, PT, R77, UR11, PT ;  /* 0x0000000b4d007c0c */ /* 0x000fe4000bf46270 */
[----:B------:R-:W-:Y:S02]  /*4560*/  LEA.HI.X.SX32 R77, R117, R18, 0x1, P0 ;  /* 0x00000012754d7211 */ /* 0x000fe400000f0eff */
[----:B------:R-:W5:Y:S01]  /*4570*/  LDL R117, [R1+0x84] ;  /* 0x0000840001757983 */ /* 0x000f620000100800 */
[----:B0-----:R-:W-:Y:S02]  /*4580*/  PRMT R78, RZ, 0x7610, R78 ;  /* 0x00007610ff4e7816 */ /* 0x001fe4000000004e */
[----:B------:R-:W-:-:S04]  /*4590*/  PRMT R79, RZ, 0x7610, R79 ;  /* 0x00007610ff4f7816 */ /* 0x000fc8000000004f */
[----:B------:R4:W3:Y:S02]  /*45a0*/  @!P1 LDG.E.U8 R78, desc[UR12][R76.64] ;  /* 0x0000000c4c4e9981 */ /* 0x0008e4000c1e1100 */
[----:B----4-:R-:W-:-:S04]  /*45b0*/  IADD3 R76, P0, R122, R17, RZ ;  /* 0x000000117a4c7210 */ /* 0x010fc80007f1e0ff */
[----:B------:R-:W-:Y:S02]  /*45c0*/  LEA.HI.X.SX32 R77, R122, R18, 0x1, P0 ;  /* 0x000000127a4d7211 */ /* 0x000fe400000f0eff */
[----:B------:R-:W4:Y:S04]  /*45d0*/  LDL R122, [R1+0x88] ;  /* 0x00008800017a7983 */ /* 0x000f280000100800 */
[----:B------:R0:W3:Y:S02]  /*45e0*/  @!P2 LDG.E.U8 R79, desc[UR12][R76.64] ;  /* 0x0000000c4c4fa981 */ /* 0x0000e4000c1e1100 */
[C---:B0-----:R-:W-:Y:S02]  /*45f0*/  LOP3.LUT R76, R82.reuse, 0x70, RZ, 0xfc, !PT ;  /* 0x00000070524c7812 */ /* 0x041fe400078efcff */
[----:B------:R-:W-:-:S02]  /*4600*/  LOP3.LUT R77, R82, 0x74, RZ, 0xfc, !PT ;  /* 0x00000074524d7812 */ /* 0x000fc400078efcff */
[----:B------:R-:W-:Y:S02]  /*4610*/  ISETP.GE.AND P1, PT, R76, UR11, PT ;  /* 0x0000000b4c007c0c */ /* 0x000fe4000bf26270 */
[----:B------:R-:W2:Y:S01]  /*4620*/  LDL R76, [R1+0x80] ;  /* 0x00008000014c7983 */ /* 0x000ea20000100800 */
[----:B------:R-:W-:-:S03]  /*4630*/  ISETP.GE.AND P2, PT, R77, UR11, PT ;  /* 0x0000000b4d007c0c */ /* 0x000fc6000bf46270 */
[----:B------:R-:W5:Y:S01]  /*4640*/  LDL R77, [R1+0x80] ;  /* 0x00008000014d7983 */ /* 0x000f620000100800 */
[----:B------:R-:W-:Y:S02]  /*4650*/  PRMT R84, RZ, 0x7610, R84 ;  /* 0x00007610ff547816 */ /* 0x000fe40000000054 */
[----:B------:R-:W-:Y:S02]  /*4660*/  PRMT R85, RZ, 0x7610, R85 ;  /* 0x00007610ff557816 */ /* 0x000fe40000000055 */
[----:B------:R-:W-:Y:S02]  /*4670*/  PRMT R86, RZ, 0x7610, R86 ;  /* 0x00007610ff567816 */ /* 0x000fe40000000056 */
[----:B------:R-:W-:Y:S01]  /*4680*/  PRMT R87, RZ, 0x7610, R87 ;  /* 0x00007610ff577816 */ /* 0x000fe20000000057 */
[----:B------:R0:W-:Y:S01]  /*4690*/  STL [R1+0x118], R17 ;  /* 0x0001181101007387 */ /* 0x0001e20000100800 */
[----:B--2---:R-:W-:-:S04]  /*46a0*/  IADD3 R76, P0, R76, R17, RZ ;  /* 0x000000114c4c7210 */ /* 0x004fc80007f1e0ff */
[----:B-----5:R-:W-:-:S05]  /*46b0*/  LEA.HI.X.SX32 R77, R77, R18, 0x1, P0 ;  /* 0x000000124d4d7211 */ /* 0x020fca00000f0eff */
[----:B------:R1:W2:Y:S02]  /*46c0*/  @!P1 LDG.E.U8 R84, desc[UR12][R76.64] ;  /* 0x0000000c4c549981 */ /* 0x0002a4000c1e1100 */
[----:B-1----:R-:W-:-:S04]  /*46d0*/  IADD3 R76, P0, R117, R17, RZ ;  /* 0x00000011754c7210 */ /* 0x002fc80007f1e0ff */
[----:B------:R-:W-:Y:S02]  /*46e0*/  LEA.HI.X.SX32 R77, R117, R18, 0x1, P0 ;  /* 0x00000012754d7211 */ /* 0x000fe400000f0eff */
[----:B------:R-:W1:Y:S03]  /*46f0*/  S2R R117, SR_TID.X ;  /* 0x0000000000757919 */ /* 0x000e660000002100 */
[----:B------:R5:W2:Y:S02]  /*4700*/  @!P2 LDG.E.U8 R85, desc[UR12][R76.64] ;  /* 0x0000000c4c55a981 */ /* 0x000aa4000c1e1100 */
[----:B-----5:R-:W-:-:S04]  /*4710*/  LOP3.LUT R76, R82, 0x78, RZ, 0xfc, !PT ;  /* 0x00000078524c7812 */ /* 0x020fc800078efcff */
[----:B------:R-:W-:Y:S02]  /*4720*/  ISETP.GE.AND P1, PT, R76, UR11, PT ;  /* 0x0000000b4c007c0c */ /* 0x000fe4000bf26270 */
[----:B------:R-:W-:Y:S01]  /*4730*/  LOP3.LUT R76, R82, 0x7c, RZ, 0xfc, !PT ;  /* 0x0000007c524c7812 */ /* 0x000fe200078efcff */
[----:B----4-:R-:W-:-:S03]  /*4740*/  IMAD.MOV.U32 R77, RZ, RZ, R122 ;  /* 0x000000ffff4d7224 */ /* 0x010fc600078e007a */
[----:B------:R-:W-:Y:S02]  /*4750*/  ISETP.GE.AND P2, PT, R76, UR11, PT ;  /* 0x0000000b4c007c0c */ /* 0x000fe4000bf46270 */
[----:B------:R-:W-:Y:S02]  /*4760*/  IADD3 R76, P0, R122, R17, RZ ;  /* 0x000000117a4c7210 */ /* 0x000fe40007f1e0ff */
[----:B------:R-:W4:Y:S01]  /*4770*/  LDC R122, c[0x0][0x238] ;  /* 0x00008e00ff7a7b82 */ /* 0x000f220000000800 */
[----:B-1----:R-:W-:-:S04]  /*4780*/  SHF.R.U32.HI R117, RZ, 0x7, R117 ;  /* 0x00000007ff757819 */ /* 0x002fc80000011675 */
[----:B------:R-:W-:-:S04]  /*4790*/  SGXT.U32 R117, R117, 0x2 ;  /* 0x000000027575781a */ /* 0x000fc80000000000 */
[----:B------:R-:W-:Y:S02]  /*47a0*/  LOP3.LUT R117, R117, 0x7c, RZ, 0xfc, !PT ;  /* 0x0000007c75757812 */ /* 0x000fe400078efcff */
[----:B------:R-:W-:-:S05]  /*47b0*/  LEA.HI.X.SX32 R77, R77, R18, 0x1, P0 ;  /* 0x000000124d4d7211 */ /* 0x000fca00000f0eff */
[----:B------:R1:W5:Y:S01]  /*47c0*/  @!P1 LDG.E.U8 R86, desc[UR12][R76.64] ;  /* 0x0000000c4c569981 */ /* 0x000362000c1e1100 */
[----:B----4-:R-:W-:-:S03]  /*47d0*/  IMAD R117, R117, R122, RZ ;  /* 0x0000007a75757224 */ /* 0x010fc600078e02ff */
[----:B------:R-:W4:Y:S02]  /*47e0*/  LDL R122, [R1+0x4c] ;  /* 0x00004c00017a7983 */ /* 0x000f240000100800 */
[C---:B-1----:R-:W-:Y:S02]  /*47f0*/  IADD3 R76, P0, R117.reuse, R17, RZ ;  /* 0x00000011754c7210 */ /* 0x042fe40007f1e0ff */
[----:B0-----:R-:W3:Y:S02]  /*4800*/  LDL R17, [R1+0x58] ;  /* 0x0000580001117983 */ /* 0x001ee40000100800 */
[----:B------:R-:W-:Y:S02]  /*4810*/  LEA.HI.X.SX32 R77, R117, R18, 0x1, P0 ;  /* 0x00000012754d7211 */ /* 0x000fe400000f0eff */
[----:B------:R0:W-:Y:S04]  /*4820*/  STL [R1+0x114], R18 ;  /* 0x0001141201007387 */ /* 0x0001e80000100800 */
[----:B------:R1:W5:Y:S01]  /*4830*/  @!P2 LDG.E.U8 R87, desc[UR12][R76.64] ;  /* 0x0000000c4c57a981 */ /* 0x000362000c1e1100 */
[----:B------:R-:W-:-:S02]  /*4840*/  LOP3.LUT R95, R95, 0x7f, RZ, 0xc0, !PT ;  /* 0x0000007f5f5f7812 */ /* 0x000fc400078ec0ff */
[----:B------:R-:W-:Y:S02]  /*4850*/  SHF.R.S32.HI R117, RZ, 0x1f, R20 ;  /* 0x0000001fff757819 */ /* 0x000fe40000011414 */
[----:B------:R-:W-:Y:S01]  /*4860*/  PRMT R88, RZ, 0x7610, R88 ;  /* 0x00007610ff587816 */ /* 0x000fe20000000058 */
[----:B0-----:R-:W2:Y:S04]  /*4870*/  LDL R18, [R1+0x40] ;  /* 0x0000400001127983 */ /* 0x001ea80000100800 */
[----:B------:R-:W1:Y:S01]  /*4880*/  LDL R77, [R1+0x5c] ;  /* 0x00005c00014d7983 */ /* 0x000e620000100800 */
[----:B------:R-:W-:Y:S01]  /*4890*/  ISETP.GE.AND P0, PT, R95, UR11, PT ;  /* 0x0000000b5f007c0c */ /* 0x000fe2000bf06270 */
[----:B------:R-:W-:Y:S01]  /*48a0*/  BAR.SYNC.DEFER_BLOCKING 0x0 ;  /* 0x0000000000007b1d */ /* 0x000fe20000010000 */
[----:B-1----:R-:W-:-:S05]  /*48b0*/  IADD3 R76, P1, R20, R77, RZ ;  /* 0x0000004d144c7210 */ /* 0x002fca0007f3e0ff */
[----:B---3--:R-:W-:Y:S01]  /*48c0*/  IMAD.X R77, R117, 0x1, R17, P1 ;  /* 0x00000001754d7824 */ /* 0x008fe200008e0611 */
[----:B------:R-:W-:Y:S01]  /*48d0*/  PRMT R89, RZ, 0x7610, R89 ;  /* 0x00007610ff597816 */ /* 0x000fe20000000059 */
[----:B------:R-:W3:Y:S04]  /*48e0*/  LDL R17, [R1+0x38] ;  /* 0x0000380001117983 */ /* 0x000ee80000100800 */
[----:B------:R0:W5:Y:S04]  /*48f0*/  @!P0 LDG.E.U8 R88, desc[UR12][R76.64] ;  /* 0x0000000c4c588981 */ /* 0x000168000c1e1100 */
[----:B------:R-:W0:Y:S02]  /*4900*/  LDL R77, [R1+0x54] ;  /* 0x00005400014d7983 */ /* 0x000e240000100800 */
[----:B0-----:R-:W-:-:S02]  /*4910*/  IADD3 R76, P1, R20, R77, RZ ;  /* 0x0000004d144c7210 */ /* 0x001fc40007f3e0ff */
[----:B------:R-:W4:Y:S03]  /*4920*/  LDL R77, [R1+0x50] ;  /* 0x00005000014d7983 */ /* 0x000f260000100800 */
[----:B----4-:R-:W-:-:S05]  /*4930*/  IMAD.X R77, R117, 0x1, R77, P1 ;  /* 0x00000001754d7824 */ /* 0x010fca00008e064d */
[----:B------:R0:W4:Y:S04]  /*4940*/  @!P0 LDG.E.U8 R89, desc[UR12][R76.64] ;  /* 0x0000000c4c598981 */ /* 0x000128000c1e1100 */
[----:B------:R-:W2:Y:S01]  /*4950*/  LDL R77, [R1+0x48] ;  /* 0x00004800014d7983 */ /* 0x000ea20000100800 */
[----:B0-----:R-:W-:Y:S02]  /*4960*/  IADD3 R76, P1, R20, R122, RZ ;  /* 0x0000007a144c7210 */ /* 0x001fe40007f3e0ff */
[----:B------:R-:W-:Y:S01]  /*4970*/  PRMT R90, RZ, 0x7610, R90 ;  /* 0x00007610ff5a7816 */ /* 0x000fe2000000005a */
[----:B------:R-:W5:Y:S02]  /*4980*/  LDL R122, [R1+0x34] ;  /* 0x00003400017a7983 */ /* 0x000f640000100800 */
[----:B--2---:R-:W-:-:S05]  /*4990*/  IMAD.X R77, R117, 0x1, R77, P1 ;  /* 0x00000001754d7824 */ /* 0x004fca00008e064d */
[----:B------:R0:W2:Y:S04]  /*49a0*/  @!P0 LDG.E.U8 R90, desc[UR12][R76.64] ;  /* 0x0000000c4c5a8981 */ /* 0x0000a8000c1e1100 */
[----:B------:R-:W0:Y:S01]  /*49b0*/  LDL R77, [R1+0x44] ;  /* 0x00004400014d7983 */ /* 0x000e220000100800 */
[----:B------:R-:W-:Y:S02]  /*49c0*/  PRMT R91, RZ, 0x7610, R91 ;  /* 0x00007610ff5b7816 */ /* 0x000fe4000000005b */
[----:B0-----:R-:W-:-:S05]  /*49d0*/  IADD3 R76, P1, R20, R77, RZ ;  /* 0x0000004d144c7210 */ /* 0x001fca0007f3e0ff */
[----:B------:R-:W-:Y:S02]  /*49e0*/  IMAD.X R77, R117, 0x1, R18, P1 ;  /* 0x00000001754d7824 */ /* 0x000fe400008e0612 */
[----:B------:R-:W4:Y:S04]  /*49f0*/  LDL.LU R18, [R1+0x28] ;  /* 0x0000280001127983 */ /* 0x000f280000300800 */
[----:B------:R0:W2:Y:S04]  /*4a00*/  @!P0 LDG.E.U8 R91, desc[UR12][R76.64] ;  /* 0x0000000c4c5b8981 */ /* 0x0000a8000c1e1100 */
[----:B------:R-:W0:Y:S01]  /*4a10*/  LDL R77, [R1+0x3c] ;  /* 0x00003c00014d7983 */ /* 0x000e220000100800 */
[----:B------:R-:W-:-:S02]  /*4a20*/  PRMT R92, RZ, 0x7610, R92 ;  /* 0x00007610ff5c7816 */ /* 0x000fc4000000005c */
[----:B0-----:R-:W-:-:S05]  /*4a30*/  IADD3 R76, P1, R20, R77, RZ ;  /* 0x0000004d144c7210 */ /* 0x001fca0007f3e0ff */
[----:B---3--:R-:W-:Y:S02]  /*4a40*/  IMAD.X R77, R117, 0x1, R17, P1 ;  /* 0x00000001754d7824 */ /* 0x008fe400008e0611 */
[----:B------:R-:W3:Y:S04]  /*4a50*/  LDL.LU R17, [R1+0x18] ;  /* 0x0000180001117983 */ /* 0x000ee80000300800 */
[----:B------:R0:W2:Y:S02]  /*4a60*/  @!P0 LDG.E.U8 R92, desc[UR12][R76.64] ;  /* 0x0000000c4c5c8981 */ /* 0x0000a4000c1e1100 */
[----:B0-----:R-:W0:Y:S02]  /*4a70*/  S2R R77, SR_TID.X ;  /* 0x00000000004d7919 */ /* 0x001e240000002100 */
[----:B0-----:R-:W-:-:S02]  /*4a80*/  IMAD.SHL.U32 R76, R77, 0x10, RZ ;  /* 0x000000104d4c7824 */ /* 0x001fc400078e00ff */
[----:B------:R-:W4:Y:S03]  /*4a90*/  LDL R77, [R1+0x30] ;  /* 0x00003000014d7983 */ /* 0x000f260000100800 */
[----:B------:R-:W-:-:S05]  /*4aa0*/  LOP3.LUT R76, R76, 0x70, RZ, 0xc0, !PT ;  /* 0x000000704c4c7812 */ /* 0x000fca00078ec0ff */
[----:B------:R-:W-:Y:S01]  /*4ab0*/  IMAD R95, R95, 0x80, R76 ;  /* 0x000000805f5f7824 */ /* 0x000fe200078e024c */
[----:B-----5:R-:W-:Y:S02]  /*4ac0*/  IADD3 R76, P1, R20, R122, RZ ;  /* 0x0000007a144c7210 */ /* 0x020fe40007f3e0ff */
[----:B------:R-:W-:Y:S01]  /*4ad0*/  PRMT R93, RZ, 0x7610, R93 ;  /* 0x00007610ff5d7816 */ /* 0x000fe2000000005d */
[----:B------:R-:W5:Y:S02]  /*4ae0*/  LDL R122, [R1+0x1c] ;  /* 0x00001c00017a7983 */ /* 0x000f640000100800 */
[----:B----4-:R-:W-:-:S05]  /*4af0*/  IMAD.X R77, R117, 0x1, R77, P1 ;  /* 0x00000001754d7824 */ /* 0x010fca00008e064d */
[----:B------:R0:W4:Y:S04]  /*4b00*/  @!P0 LDG.E.U8 R93, desc[UR12][R76.64] ;  /* 0x0000000c4c5d8981 */ /* 0x000128000c1e1100 */
[----:B------:R-:W0:Y:S01]  /*4b10*/  LDL R77, [R1+0x2c] ;  /* 0x00002c00014d7983 */ /* 0x000e220000100800 */
[----:B------:R-:W-:Y:S02]  /*4b20*/  LOP3.LUT R95, R95, R82, RZ, 0xfc, !PT ;  /* 0x000000525f5f7212 */ /* 0x000fe400078efcff */
[----:B------:R-:W-:Y:S01]  /*4b30*/  PRMT R82, RZ, 0x7610, R82 ;  /* 0x00007610ff527816 */ /* 0x000fe20000000052 */
[----:B------:R1:W-:Y:S04]  /*4b40*/  STL [R1+0x11c], R18 ;  /* 0x00011c1201007387 */ /* 0x0003e80000100800 */
[----:B------:R3:W-:Y:S01]  /*4b50*/  STS.U8 [R95+UR8], R75 ;  /* 0x0000004b5f007988 */ /* 0x0007e20008000008 */
[----:B0-----:R-:W-:-:S05]  /*4b60*/  IADD3 R76, P1, R20, R77, RZ ;  /* 0x0000004d144c7210 */ /* 0x001fca0007f3e0ff */
[----:B------:R-:W-:Y:S02]  /*4b70*/  IMAD.X R77, R117, 0x1, R18, P1 ;  /* 0x00000001754d7824 */ /* 0x000fe400008e0612 */
[----:B-1----:R-:W2:Y:S04]  /*4b80*/  LDL.LU R18, [R1+0x10] ;  /* 0x0000100001127983 */ /* 0x002ea80000300800 */
[----:B------:R0:W4:Y:S04]  /*4b90*/  @!P0 LDG.E.U8 R82, desc[UR12][R76.64] ;  /* 0x0000000c4c528981 */ /* 0x000128000c1e1100 */
[----:B---3--:R-:W3:Y:S04]  /*4ba0*/  LDL R75, [R1+0x20] ;  /* 0x00002000014b7983 */ /* 0x008ee80000100800 */
[----:B------:R-:W0:Y:S01]  /*4bb0*/  LDL R77, [R1+0x24] ;  /* 0x00002400014d7983 */ /* 0x000e220000100800 */
[----:B------:R-:W-:-:S03]  /*4bc0*/  PRMT R94, RZ, 0x7610, R94 ;  /* 0x00007610ff5e7816 */ /* 0x000fc6000000005e */
[----:B------:R5:W-:Y:S01]  /*4bd0*/  STS.U8 [R95+UR8+0x4], R74 ;  /* 0x0000044a5f007988 */ /* 0x000be20008000008 */
[----:B0-----:R-:W-:-:S05]  /*4be0*/  IADD3 R76, P1, R20, R77, RZ ;  /* 0x0000004d144c7210 */ /* 0x001fca0007f3e0ff */
[C---:B---3--:R-:W-:Y:S01]  /*4bf0*/  IMAD.X R77, R117.reuse, 0x1, R75, P1 ;  /* 0x00000001754d7824 */ /* 0x048fe200008e064b */
[----:B-----5:R-:W-:Y:S02]  /*4c00*/  IADD3 R74, P1, R20, R122, RZ ;  /* 0x0000007a144a7210 */ /* 0x020fe40007f3e0ff */
[----:B------:R-:W3:Y:S04]  /*4c10*/  LDL R122, [R1+0x8] ;  /* 0x00000800017a7983 */ /* 0x000ee80000100800 */
[----:B------:R0:W5:Y:S01]  /*4c20*/  @!P0 LDG.E.U8 R94, desc[UR12][R76.64] ;  /* 0x0000000c4c5e8981 */ /* 0x000162000c1e1100 */
[----:B------:R-:W-:-:S03]  /*4c30*/  IMAD.X R75, R117, 0x1, R17, P1 ;  /* 0x00000001754b7824 */ /* 0x000fc600008e0611 */
[----:B------:R1:W-:Y:S01]  /*4c40*/  STL [R1+0x120], R17 ;  /* 0x0001201101007387 */ /* 0x0003e20000100800 */
[----:B0-----:R-:W-:-:S03]  /*4c50*/  PRMT R76, RZ, 0x7610, R76 ;  /* 0x00007610ff4c7816 */ /* 0x001fc6000000004c */
[----:B-1----:R-:W4:Y:S04]  /*4c60*/  LDL.LU R17, [R1] ;  /* 0x0000000001117983 */ /* 0x002f280000300800 */
[----:B------:R0:W5:Y:S04]  /*4c70*/  @!P0 LDG.E.U8 R76, desc[UR12][R74.64] ;  /* 0x0000000c4a4c8981 */ /* 0x000168000c1e1100 */
[----:B------:R-:W0:Y:S04]  /*4c80*/  LDL R75, [R1+0x14] ;  /* 0x00001400014b7983 */ /* 0x000e280000100800 */
[----:B------:R1:W-:Y:S04]  /*4c90*/  STS.U8 [R95+UR8+0x8], R73 ;  /* 0x000008495f007988 */ /* 0x0003e80008000008 */
[----:B-1----:R-:W3:Y:S04]  /*4ca0*/  LDL R73, [R1+0xc] ;  /* 0x00000c0001497983 */ /* 0x002ee80000100800 */
[----:B--2---:R1:W-:Y:S01]  /*4cb0*/  STL [R1+0x124], R18 ;  /* 0x0001241201007387 */ /* 0x0043e20000100800 */
[----:B0-----:R-:W-:-:S05]  /*4cc0*/  IADD3 R74, P1, R20, R75, RZ ;  /* 0x0000004b144a7210 */ /* 0x001fca0007f3e0ff */
[----:B------:R-:W-:Y:S02]  /*4cd0*/  IMAD.X R75, R117, 0x1, R18, P1 ;  /* 0x00000001754b7824 */ /* 0x000fe400008e0612 */
[----:B-1----:R-:W2:Y:S01]  /*4ce0*/  LDL.LU R18, [R1+0x4] ;  /* 0x0000040001127983 */ /* 0x002ea20000300800 */
[----:B------:R-:W-:-:S06]  /*4cf0*/  PRMT R77, RZ, 0x7610, R77 ;  /* 0x00007610ff4d7816 */ /* 0x000fcc000000004d */
[----:B------:R0:W5:Y:S04]  /*4d00*/  @!P0 LDG.E.U8 R77, desc[UR12][R74.64] ;  /* 0x0000000c4a4d8981 */ /* 0x000168000c1e1100 */
[----:B------:R-:W-:Y:S01]  /*4d10*/  STS.U8 [R95+UR8+0xc], R71 ;  /* 0x00000c475f007988 */ /* 0x000fe20008000008 */
[----:B0-----:R-:W-:-:S05]  /*4d20*/  LOP3.LUT R75, R95, 0x10, RZ, 0x3c, !PT ;  /* 0x000000105f4b7812 */ /* 0x001fca00078e3cff */
[----:B------:R3:W-:Y:S01]  /*4d30*/  STS.U8 [R75+UR8], R72 ;  /* 0x000000484b007988 */ /* 0x0007e20008000008 */
[----:B------:R-:W-:-:S03]  /*4d40*/  PRMT R74, RZ, 0x7610, R74 ;  /* 0x00007610ff4a7816 */ /* 0x000fc6000000004a */
[----:B------:R-:W-:Y:S01]  /*4d50*/  STS.U8 [R75+UR8+0x4], R70 ;  /* 0x000004464b007988 */ /* 0x000fe20008000008 */
[----:B---3--:R-:W-:-:S05]  /*4d60*/  IADD3 R72, P1, R20, R73, RZ ;  /* 0x0000004914487210 */ /* 0x008fca0007f3e0ff */
[----:B------:R-:W-:-:S05]  /*4d70*/  IMAD.X R73, R117, 0x1, R122, P1 ;  /* 0x0000000175497824 */ /* 0x000fca00008e067a */
[----:B------:R0:W3:Y:S02]  /*4d80*/  @!P0 LDG.E.U8 R74, desc[UR12][R72.64] ;  /* 0x0000000c484a8981 */ /* 0x0000e4000c1e1100 */
[----:B0-----:R-:W-:Y:S02]  /*4d90*/  PRMT R72, RZ, 0x7610, R72 ;  /* 0x00007610ff487816 */ /* 0x001fe40000000048 */
[----:B------:R0:W-:Y:S02]  /*4da0*/  STS.U8 [R75+UR8+0x8], R64 ;  /* 0x000008404b007988 */ /* 0x0001e40008000008 */
[----:B0-----:R-:W-:Y:S02]  /*4db0*/  PRMT R64, RZ, 0x7610, R64 ;  /* 0x00007610ff407816 */ /* 0x001fe40000000040 */
[----:B------:R-:W-:Y:S01]  /*4dc0*/  PRMT R73, RZ, 0x7610, R73 ;  /* 0x00007610ff497816 */ /* 0x000fe20000000049 */
[----:B------:R0:W-:Y:S02]  /*4dd0*/  STS.U8 [R75+UR8+0xc], R69 ;  /* 0x00000c454b007988 */ /* 0x0001e40008000008 */
[----:B0-----:R-:W-:-:S02]  /*4de0*/  PRMT R75, RZ, 0x7610, R75 ;  /* 0x00007610ff4b7816 */ /* 0x001fc4000000004b */
[----:B------:R-:W-:Y:S02]  /*4df0*/  SHF.R.S32.HI R122, RZ, 0x1f, R20 ;  /* 0x0000001fff7a7819 */ /* 0x000fe40000011414 */
[----:B--2---:R-:W-:-:S05]  /*4e00*/  IADD3 R70, P1, R20, R18, RZ ;  /* 0x0000001214467210 */ /* 0x004fca0007f3e0ff */
[----:B----4-:R-:W-:-:S05]  /*4e10*/  IMAD.X R71, R117, 0x1, R17, P1 ;  /* 0x0000000175477824 */ /* 0x010fca00008e0611 */
[----:B------:R0:W2:Y:S02]  /*4e20*/  @!P0 LDG.E.U8 R72, desc[UR12][R70.64] ;  /* 0x0000000c46488981 */ /* 0x0000a4000c1e1100 */
[----:B0-----:R-:W-:-:S05]  /*4e30*/  IADD3 R70, P1, R20, R125, RZ ;  /* 0x0000007d14467210 */ /* 0x001fca0007f3e0ff */
[----:B------:R-:W-:-:S05]  /*4e40*/  IMAD.X R71, R117, 0x1, R124, P1 ;  /* 0x0000000175477824 */ /* 0x000fca00008e067c */
[----:B------:R0:W4:Y:S02]  /*4e50*/  @!P0 LDG.E.U8 R64, desc[UR12][R70.64] ;  /* 0x0000000c46408981 */ /* 0x000124000c1e1100 */
[----:B0-----:R-:W-:-:S05]  /*4e60*/  IADD3 R70, P1, R20, R123, RZ ;  /* 0x0000007b14467210 */ /* 0x001fca0007f3e0ff */
[----:B------:R-:W-:-:S05]  /*4e70*/  IMAD.X R71, R117, 0x1, R121, P1 ;  /* 0x0000000175477824 */ /* 0x000fca00008e0679 */
[----:B------:R0:W2:Y:S02]  /*4e80*/  @!P0 LDG.E.U8 R73, desc[UR12][R70.64] ;  /* 0x0000000c46498981 */ /* 0x0000a4000c1e1100 */
[----:B0-----:R-:W-:-:S05]  /*4e90*/  IADD3 R70, P1, R20, R120, RZ ;  /* 0x0000007814467210 */ /* 0x001fca0007f3e0ff */
[----:B------:R-:W-:-:S05]  /*4ea0*/  IMAD.X R71, R117, 0x1, R119, P1 ;  /* 0x0000000175477824 */ /* 0x000fca00008e0677 */
[----:B------:R0:W2:Y:S02]  /*4eb0*/  @!P0 LDG.E.U8 R75, desc[UR12][R70.64] ;  /* 0x0000000c464b8981 */ /* 0x0000a4000c1e1100 */
[----:B0-----:R-:W-:-:S05]  /*4ec0*/  LOP3.LUT R70, R95, 0x20, RZ, 0x3c, !PT ;  /* 0x000000205f467812 */ /* 0x001fca00078e3cff */
[----:B------:R0:W-:Y:S04]  /*4ed0*/  STS.U8 [R70+UR8], R68 ;  /* 0x0000004446007988 */ /* 0x0001e80008000008 */
[----:B------:R1:W-:Y:S01]  /*4ee0*/  STS.U8 [R70+UR8+0x4], R63 ;  /* 0x0000043f46007988 */ /* 0x0003e20008000008 */
[----:B0-----:R-:W-:Y:S02]  /*4ef0*/  IADD3 R68, P1, R20, R101, RZ ;  /* 0x0000006514447210 */ /* 0x001fe40007f3e0ff */
[----:B-1----:R-:W-:-:S03]  /*4f00*/  PRMT R63, RZ, 0x7610, R63 ;  /* 0x00007610ff3f7816 */ /* 0x002fc6000000003f */
[----:B------:R-:W-:Y:S01]  /*4f10*/  IMAD.X R69, R122, 0x1, R100, P1 ;  /* 0x000000017a457824 */ /* 0x000fe200008e0664 */
[----:B------:R0:W-:Y:S04]  /*4f20*/  STS.U8 [R70+UR8+0x8], R21 ;  /* 0x0000081546007988 */ /* 0x0001e80008000008 */
[----:B------:R1:W2:Y:S01]  /*4f30*/  @!P0 LDG.E.U8 R63, desc[UR12][R68.64] ;  /* 0x0000000c443f8981 */ /* 0x0002a2000c1e1100 */
[----:B0-----:R-:W-:Y:S02]  /*4f40*/  PRMT R21, RZ, 0x7610, R21 ;  /* 0x00007610ff157816 */ /* 0x001fe40000000015 */
[----:B-1----:R-:W-:-:S05]  /*4f50*/  IADD3 R68, P1, R20, R103, RZ ;  /* 0x0000006714447210 */ /* 0x002fca0007f3e0ff */
[----:B------:R-:W-:Y:S01]  /*4f60*/  IMAD.X R69, R122, 0x1, R102, P1 ;  /* 0x000000017a457824 */ /* 0x000fe200008e0666 */
[----:B------:R0:W-:Y:S04]  /*4f70*/  STS.U8 [R70+UR8+0xc], R58 ;  /* 0x00000c3a46007988 */ /* 0x0001e80008000008 */
[----:B------:R1:W5:Y:S01]  /*4f80*/  @!P0 LDG.E.U8 R21, desc[UR12][R68.64] ;  /* 0x0000000c44158981 */ /* 0x000362000c1e1100 */
[----:B0-----:R-:W-:Y:S02]  /*4f90*/  SHF.R.S32.HI R58, RZ, 0x1f, R20 ;  /* 0x0000001fff3a7819 */ /* 0x001fe40000011414 */
[----:B-1----:R-:W-:Y:S02]  /*4fa0*/  IADD3 R68, P1, R20, R105, RZ ;  /* 0x0000006914447210 */ /* 0x002fe40007f3e0ff */
[----:B------:R-:W-:-:S03]  /*4fb0*/  PRMT R70, RZ, 0x7610, R70 ;  /* 0x00007610ff467816 */ /* 0x000fc60000000046 */
[----:B------:R-:W-:-:S05]  /*4fc0*/  IMAD.X R69, R58, 0x1, R104, P1 ;  /* 0x000000013a457824 */ /* 0x000fca00008e0668 */
[----:B------:R0:W2:Y:S01]  /*4fd0*/  @!P0 LDG.E.U8 R70, desc[UR12][R68.64] ;  /* 0x0000000c44468981 */ /* 0x0000a2000c1e1100 */
[----:B------:R-:W-:Y:S02]  /*4fe0*/  PRMT R71, RZ, 0x7610, R71 ;  /* 0x00007610ff477816 */ /* 0x000fe40000000047 */
[----:B0-----:R-:W-:-:S05]  /*4ff0*/  IADD3 R68, P1, R20, R107, RZ ;  /* 0x0000006b14447210 */ /* 0x001fca0007f3e0ff */
[----:B------:R-:W-:Y:S01]  /*5000*/  IMAD.X R69, R58, 0x1, R106, P1 ;  /* 0x000000013a457824 */ /* 0x000fe200008e066a */
[----:B------:R-:W-:-:S04]  /*5010*/  LOP3.LUT R122, R95, 0x30, RZ, 0x3c, !PT ;  /* 0x000000305f7a7812 */ /* 0x000fc800078e3cff */
[----:B------:R0:W2:Y:S01]  /*5020*/  @!P0 LDG.E.U8 R71, desc[UR12][R68.64] ;  /* 0x0000000c44478981 */ /* 0x0000a2000c1e1100 */
[----:B------:R-:W-:-:S03]  /*5030*/  PRMT R95, RZ, 0x7610, R95 ;  /* 0x00007610ff5f7816 */ /* 0x000fc6000000005f */
[----:B------:R1:W-:Y:S01]  /*5040*/  STS.U8 [R122+UR8+0x4], R60 ;  /* 0x0000043c7a007988 */ /* 0x0003e20008000008 */
[----:B0-----:R-:W-:-:S05]  /*5050*/  IADD3 R68, P1, R20, R109, RZ ;  /* 0x0000006d14447210 */ /* 0x001fca0007f3e0ff */
[----:B------:R-:W-:Y:S01]  /*5060*/  IMAD.X R69, R58, 0x1, R108, P1 ;  /* 0x000000013a457824 */ /* 0x000fe200008e066c */
[----:B-1----:R-:W-:Y:S01]  /*5070*/  IADD3 R60, P1, R20, R111, RZ ;  /* 0x0000006f143c7210 */ /* 0x002fe20007f3e0ff */
[----:B------:R0:W-:Y:S04]  /*5080*/  STS.U8 [R122+UR8], R61 ;  /* 0x0000003d7a007988 */ /* 0x0001e80008000008 */
[----:B------:R1:W2:Y:S01]  /*5090*/  @!P0 LDG.E.U8 R95, desc[UR12][R68.64] ;  /* 0x0000000c445f8981 */ /* 0x0002a2000c1e1100 */
[----:B0-----:R-:W-:Y:S01]  /*50a0*/  IMAD.X R61, R58, 0x1, R110, P1 ;  /* 0x000000013a3d7824 */ /* 0x001fe200008e066e */
[----:B-1----:R-:W-:Y:S02]  /*50b0*/  PRMT R68, RZ, 0x7610, R68 ;  /* 0x00007610ff447816 */ /* 0x002fe40000000044 */
[----:B------:R0:W-:Y:S04]  /*50c0*/  STS.U8 [R122+UR8+0x8], R67 ;  /* 0x000008437a007988 */ /* 0x0001e80008000008 */
[----:B------:R1:W2:Y:S01]  /*50d0*/  @!P0 LDG.E.U8 R68, desc[UR12][R60.64] ;  /* 0x0000000c3c448981 */ /* 0x0002a2000c1e1100 */
[----:B0-----:R-:W-:-:S02]  /*50e0*/  PRMT R67, RZ, 0x7610, R67 ;  /* 0x00007610ff437816 */ /* 0x001fc40000000043 */
[----:B-1----:R-:W-:Y:S01]  /*50f0*/  IADD3 R60, P1, R20, R113, RZ ;  /* 0x00000071143c7210 */ /* 0x002fe20007f3e0ff */
[----:B------:R0:W-:Y:S04]  /*5100*/  STS.U8 [R122+UR8+0xc], R59 ;  /* 0x00000c3b7a007988 */ /* 0x0001e80008000008 */
[----:B------:R-:W-:Y:S01]  /*5110*/  IMAD.X R61, R58, 0x1, R112, P1 ;  /* 0x000000013a3d7824 */ /* 0x000fe200008e0670 */
[----:B------:R-:W-:-:S04]  /*5120*/  IADD3 R58, P1, R20, R115, RZ ;  /* 0x00000073143a7210 */ /* 0x000fc80007f3e0ff */
[----:B------:R1:W2:Y:S01]  /*5130*/  @!P0 LDG.E.U8 R67, desc[UR12][R60.64] ;  /* 0x0000000c3c438981 */ /* 0x0002a2000c1e1100 */
[----:B0-----:R-:W-:-:S05]  /*5140*/  SHF.R.S32.HI R122, RZ, 0x1f, R20 ;  /* 0x0000001fff7a7819 */ /* 0x001fca0000011414 */
[----:B------:R-:W-:Y:S01]  /*5150*/  IMAD.X R59, R122, 0x1, R114, P1 ;  /* 0x000000017a3b7824 */ /* 0x000fe200008e0672 */
[----:B-1----:R-:W-:-:S06]  /*5160*/  PRMT R60, RZ, 0x7610, R60 ;  /* 0x00007610ff3c7816 */ /* 0x002fcc000000003c */
[----:B------:R0:W2:Y:S01]  /*5170*/  @!P0 LDG.E.U8 R60, desc[UR12][R58.64] ;  /* 0x0000000c3a3c8981 */ /* 0x0000a2000c1e1100 */
[----:B------:R-:W-:Y:S02]  /*5180*/  PRMT R61, RZ, 0x7610, R61 ;  /* 0x00007610ff3d7816 */ /* 0x000fe4000000003d */
[----:B0-----:R-:W-:-:S05]  /*5190*/  IADD3 R58, P1, R20, R118, RZ ;  /* 0x00000076143a7210 */ /* 0x001fca0007f3e0ff */
[----:B------:R-:W-:Y:S01]  /*51a0*/  IMAD.X R59, R122, 0x1, R116, P1 ;  /* 0x000000017a3b7824 */ /* 0x000fe200008e0674 */
[----:B------:R0:W-:Y:S04]  /*51b0*/  STS.U8 [R4+UR8], R62 ;  /* 0x0000003e04007988 */ /* 0x0001e80008000008 */
[----:B------:R1:W2:Y:S01]  /*51c0*/  @!P0 LDG.E.U8 R61, desc[UR12][R58.64] ;  /* 0x0000000c3a3d8981 */ /* 0x0002a2000c1e1100 */
[----:B0-----:R-:W-:Y:S02]  /*51d0*/  PRMT R62, RZ, 0x7610, R62 ;  /* 0x00007610ff3e7816 */ /* 0x001fe4000000003e */
[----:B-1----:R-:W-:-:S05]  /*51e0*/  IADD3 R58, P1, R20, R99, RZ ;  /* 0x00000063143a7210 */ /* 0x002fca0007f3e0ff */
[----:B------:R-:W-:-:S05]  /*51f0*/  IMAD.X R59, R122, 0x1, R98, P1 ;  /* 0x000000017a3b7824 */ /* 0x000fca00008e0662 */
[----:B------:R0:W2:Y:S01]  /*5200*/  @!P0 LDG.E.U8 R62, desc[UR12][R58.64] ;  /* 0x0000000c3a3e8981 */ /* 0x0000a2000c1e1100 */
[----:B------:R-:W-:Y:S02]  /*5210*/  PRMT R69, RZ, 0x7610, R69 ;  /* 0x00007610ff457816 */ /* 0x000fe40000000045 */
[----:B0-----:R-:W-:-:S05]  /*5220*/  IADD3 R58, P1, R20, R97, RZ ;  /* 0x00000061143a7210 */ /* 0x001fca0007f3e0ff */
[----:B------:R-:W-:-:S05]  /*5230*/  IMAD.X R59, R122, 0x1, R96, P1 ;  /* 0x000000017a3b7824 */ /* 0x000fca00008e0660 */
[----:B------:R0:W2:Y:S01]  /*5240*/  @!P0 LDG.E.U8 R69, desc[UR12][R58.64] ;  /* 0x0000000c3a458981 */ /* 0x0000a2000c1e1100 */
[----:B------:R-:W-:Y:S02]  /*5250*/  PRMT R117, RZ, 0x7610, R117 ;  /* 0x00007610ff757816 */ /* 0x000fe40000000075 */
[----:B0-----:R-:W-:-:S05]  /*5260*/  IADD3 R58, P1, R20, R10, RZ ;  /* 0x0000000a143a7210 */ /* 0x001fca0007f3e0ff */
[----:B------:R-:W-:Y:S01]  /*5270*/  IMAD.X R59, R122, 0x1, R16, P1 ;  /* 0x000000017a3b7824 */ /* 0x000fe200008e0610 */
[----:B------:R0:W-:Y:S04]  /*5280*/  STS.U8 [R4+UR8+0xc], R66 ;  /* 0x00000c4204007988 */ /* 0x0001e80008000008 */
[----:B------:R1:W2:Y:S04]  /*5290*/  @!P0 LDG.E.U8 R117, desc[UR12][R58.64] ;  /* 0x0000000c3a758981 */ /* 0x0002a8000c1e1100 */
[----:B------:R-:W-:Y:S01]  /*52a0*/  STS.U8 [R4+UR8+0x4], R22 ;  /* 0x0000041604007988 */ /* 0x000fe20008000008 */
[----:B0-----:R-:W-:-:S02]  /*52b0*/  PRMT R66, RZ, 0x7610, R66 ;  /* 0x00007610ff427816 */ /* 0x001fc40000000042 */
[----:B-1----:R-:W-:Y:S01]  /*52c0*/  IADD3 R58, P1, R20, R9, RZ ;  /* 0x00000009143a7210 */ /* 0x002fe20007f3e0ff */
[----:B------:R-:W-:Y:S04]  /*52d0*/  STS.U8 [R4+UR8+0x8], R57 ;  /* 0x0000083904007988 */ /* 0x000fe80008000008 */
[----:B------:R-:W-:Y:S01]  /*52e0*/  IMAD.X R59, R122, 0x1, R15, P1 ;  /* 0x000000017a3b7824 */ /* 0x000fe200008e060f */
[----:B------:R0:W-:Y:S04]  /*52f0*/  STS.U8 [R3+UR8], R56 ;  /* 0x0000003803007988 */ /* 0x0001e80008000008 */
[----:B------:R1:W2:Y:S01]  /*5300*/  @!P0 LDG.E.U8 R66, desc[UR12][R58.64] ;  /* 0x0000000c3a428981 */ /* 0x0002a2000c1e1100 */
[----:B0-----:R-:W-:-:S02]  /*5310*/  IADD3 R56, P1, R20, R8, RZ ;  /* 0x0000000814387210 */ /* 0x001fc40007f3e0ff */
[----:B-1----:R-:W-:-:S03]  /*5320*/  PRMT R58, RZ, 0x7610, R58 ;  /* 0x00007610ff3a7816 */ /* 0x002fc6000000003a */
[----:B------:R-:W-:-:S05]  /*5330*/  IMAD.X R57, R122, 0x1, R14, P1 ;  /* 0x000000017a397824 */ /* 0x000fca00008e060e */
[----:B------:R0:W2:Y:S01]  /*5340*/  @!P0 LDG.E.U8 R58, desc[UR12][R56.64] ;  /* 0x0000000c383a8981 */ /* 0x0000a2000c1e1100 */
[----:B------:R-:W-:Y:S02]  /*5350*/  PRMT R59, RZ, 0x7610, R59 ;  /* 0x00007610ff3b7816 */ /* 0x000fe4000000003b */
[----:B0-----:R-:W-:-:S05]  /*5360*/  IADD3 R56, P1, R20, R7, RZ ;  /* 0x0000000714387210 */ /* 0x001fca0007f3e0ff */
[----:B------:R-:W-:Y:S01]  /*5370*/  IMAD.X R57, R122, 0x1, R13, P1 ;  /* 0x000000017a397824 */ /* 0x000fe200008e060d */
[----:B------:R-:W-:Y:S01]  /*5380*/  IADD3 R22, P1, R20, R6, RZ ;  /* 0x0000000614167210 */ /* 0x000fe20007f3e0ff */
[----:B------:R0:W-:Y:S04]  /*5390*/  STS.U8 [R3+UR8+0x8], R23 ;  /* 0x0000081703007988 */ /* 0x0001e80008000008 */
[----:B------:R1:W2:Y:S01]  /*53a0*/  @!P0 LDG.E.U8 R59, desc[UR12][R56.64] ;  /* 0x0000000c383b8981 */ /* 0x0002a2000c1e1100 */
[----:B0-----:R-:W-:Y:S01]  /*53b0*/  IMAD.X R23, R122, 0x1, R12, P1 ;  /* 0x000000017a177824 */ /* 0x001fe200008e060c */
[----:B-1----:R-:W-:-:S06]  /*53c0*/  PRMT R56, RZ, 0x7610, R56 ;  /* 0x00007610ff387816 */ /* 0x002fcc0000000038 */
[----:B------:R0:W2:Y:S01]  /*53d0*/  @!P0 LDG.E.U8 R56, desc[UR12][R22.64] ;  /* 0x0000000c16388981 */ /* 0x0000a2000c1e1100 */
[----:B------:R-:W-:Y:S02]  /*53e0*/  PRMT R57, RZ, 0x7610, R57 ;  /* 0x00007610ff397816 */ /* 0x000fe40000000039 */
[----:B0-----:R-:W-:-:S05]  /*53f0*/  IADD3 R22, P1, R20, R5, RZ ;  /* 0x0000000514167210 */ /* 0x001fca0007f3e0ff */
[----:B------:R-:W-:-:S05]  /*5400*/  IMAD.X R23, R122, 0x1, R11, P1 ;  /* 0x000000017a177824 */ /* 0x000fca00008e060b */
[----:B------:R0:W2:Y:S01]  /*5410*/  @!P0 LDG.E.U8 R57, desc[UR12][R22.64] ;  /* 0x0000000c16398981 */ /* 0x0000a2000c1e1100 */
[----:B------:R-:W0:Y:S03]  /*5420*/  S2R R122, SR_TID.X ;  /* 0x00000000007a7919 */ /* 0x000e260000002100 */
[----:B------:R-:W-:Y:S04]  /*5430*/  STS.U8 [R3+UR8+0x4], R65 ;  /* 0x0000044103007988 */ /* 0x000fe80008000008 */
[----:B------:R-:W-:Y:S04]  /*5440*/  STS.U8 [R3+UR8+0xc], R83 ;  /* 0x00000c5303007988 */ /* 0x000fe80008000008 */
[----:B------:R-:W-:Y:S04]  /*5450*/  STS.U8 [R2+UR8], R80 ;  /* 0x0000005002007988 */ /* 0x000fe80008000008 */
[----:B------:R-:W-:Y:S04]  /*5460*/  STS.U8 [R2+UR8+0x4], R81 ;  /* 0x0000045102007988 */ /* 0x000fe80008000008 */
[----:B------:R-:W-:Y:S01]  /*5470*/  STS.U8 [R2+UR8+0x8], R78 ;  /* 0x0000084e02007988 */ /* 0x000fe20008000008 */
[----:B0-----:R-:W-:-:S04]  /*5480*/  LOP3.LUT R22, R122, 0x180, RZ, 0xc0, !PT ;  /* 0x000001807a167812 */ /* 0x001fc800078ec0ff */
[----:B------:R-:W-:Y:S01]  /*5490*/  SHF.R.U32.HI R22, RZ, 0x3, R22 ;  /* 0x00000003ff167819 */ /* 0x000fe20000011616 */
[----:B------:R-:W-:Y:S03]  /*54a0*/  STS.U8 [R2+UR8+0xc], R79 ;  /* 0x00000c4f02007988 */ /* 0x000fe60008000008 */
[----:B------:R-:W-:Y:S01]  /*54b0*/  LOP3.LUT R22, R22, 0x1ff, R122, 0x78, !PT ;  /* 0x000001ff16167812 */ /* 0x000fe200078e787a */
[----:B------:R-:W-:Y:S04]  /*54c0*/  STS.U8 [R0+UR8], R84 ;  /* 0x0000005400007988 */ /* 0x000fe80008000008 */
[----:B------:R-:W-:Y:S04]  /*54d0*/  STS.U8 [R0+UR8+0x4], R85 ;  /* 0x0000045500007988 */ /* 0x000fe80008000008 */
[----:B------:R-:W-:Y:S04]  /*54e0*/  STS.U8 [R0+UR8+0x8], R86 ;  /* 0x0000085600007988 */ /* 0x000fe80008000008 */
[----:B------:R-:W-:Y:S04]  /*54f0*/  STS.U8 [R0+UR8+0xc], R87 ;  /* 0x00000c5700007988 */ /* 0x000fe80008000008 */
[----:B-----5:R0:W-:Y:S04]  /*5500*/  STS.U8 [R22+UR8+0x6c00], R21 ;  /* 0x006c001516007988 */ /* 0x0201e80008000008 */
[----:B------:R1:W-:Y:S01]  /*5510*/  STS.U8 [R22+UR8+0x4000], R88 ;  /* 0x0040005816007988 */ /* 0x0003e20008000008 */
[----:B------:R-:W-:-:S02]  /*5520*/  USHF.L.U32 UR4, UR14, 0x7, URZ ;  /* 0x000000070e047899 */ /* 0x000fc4000800063f */
[----:B------:R-:W-:Y:S01]  /*5530*/  USHF.L.U32 UR5, UR14, 0x6, URZ ;  /* 0x000000060e057899 */ /* 0x000fe2000800063f */
[----:B------:R-:W5:Y:S01]  /*5540*/  LDL.LU R122, [R1+0xc] ;  /* 0x00000c00017a7983 */ /* 0x000f620000300800 */
[----:B0-----:R-:W-:-:S03]  /*5550*/  LOP3.LUT R21, R22, 0x40, RZ, 0x3c, !PT ;  /* 0x0000004016157812 */ /* 0x001fc600078e3cff */
[----:B------:R0:W-:Y:S04]  /*5560*/  STS.U8 [R22+UR8+0x4400], R90 ;  /* 0x0044005a16007988 */ /* 0x0001e80008000008 */
[----:B------:R0:W-:Y:S04]  /*5570*/  STS.U8 [R22+UR8+0x4800], R92 ;  /* 0x0048005c16007988 */ /* 0x0001e80008000008 */
[----:B------:R0:W-:Y:S04]  /*5580*/  STS.U8 [R22+UR8+0x4c00], R82 ;  /* 0x004c005216007988 */ /* 0x0001e80008000008 */
[----:B------:R0:W-:Y:S04]  /*5590*/  STS.U8 [R22+UR8+0x5000], R76 ;  /* 0x0050004c16007988 */ /* 0x0001e80008000008 */
[----:B---3--:R3:W-:Y:S04]  /*55a0*/  STS.U8 [R22+UR8+0x5400], R74 ;  /* 0x0054004a16007988 */ /* 0x0087e80008000008 */
[----:B----4-:R-:W-:Y:S04]  /*55b0*/  STS.U8 [R22+UR8+0x5800], R64 ;  /* 0x0058004016007988 */ /* 0x010fe80008000008 */
[----:B--2---:R-:W-:Y:S04]  /*55c0*/  STS.U8 [R22+UR8+0x5c00], R75 ;  /* 0x005c004b16007988 */ /* 0x004fe80008000008 */
[----:B------:R-:W-:Y:S04]  /*55d0*/  STS.U8 [R22+UR8+0x6800], R71 ;  /* 0x0068004716007988 */ /* 0x000fe80008000008 */
[----:B------:R-:W-:Y:S04]  /*55e0*/  STS.U8 [R22+UR8+0x6400], R68 ;  /* 0x0064004416007988 */ /* 0x000fe80008000008 */
[----:B------:R-:W-:Y:S01]  /*55f0*/  STS.U8 [R22+UR8+0x6000], R60 ;  /* 0x0060003c16007988 */ /* 0x000fe20008000008 */
[----:B------:R-:W-:-:S03]  /*5600*/  ULOP3.LUT UR4, UR4, 0x200, URZ, 0xc0, !UPT ;  /* 0x0000020004047892 */ /* 0x000fc6000f8ec03f */
[----:B------:R-:W-:Y:S01]  /*5610*/  STS.U8 [R22+UR8+0x7000], R62 ;  /* 0x0070003e16007988 */ /* 0x000fe20008000008 */
[----:B------:R-:W-:-:S03]  /*5620*/  ULOP3.LUT UR5, UR5, 0x200, URZ, 0xc0, !UPT ;  /* 0x0000020005057892 */ /* 0x000fc6000f8ec03f */
[----:B------:R-:W-:Y:S04]  /*5630*/  STS.U8 [R22+UR8+0x7400], R117 ;  /* 0x0074007516007988 */ /* 0x000fe80008000008 */
        /* <DEDUP_REMOVED lines=17> */
[----:B------:R-:W-:Y:S01]  /*5750*/  STS.U8 [R21+UR8+0x7e00], R57 ;  /* 0x007e003915007988 */ /* 0x000fe20008000008 */
[----:B------:R2:W-:Y:S06]  /*5760*/  MEMBAR.ALL.CTA ;  /* 0x0000000000007992 */ /* 0x0005ec0000008000 */
[----:B--2---:R-:W2:Y:S01]  /*5770*/  FENCE.VIEW.ASYNC.S ;  /* 0x00000000000073c6 */ /* 0x004ea20000000000 */
[----:B------:R-:W-:-:S02]  /*5780*/  ULEA.HI UR4, UR8, UR4, URZ, 0x1c ;  /* 0x0000000408047291 */ /* 0x000fc4000f8fe03f */
[----:B------:R-:W-:Y:S01]  /*5790*/  ULEA.HI UR5, UR15, UR5, URZ, 0x1c ;  /* 0x000000050f057291 */ /* 0x000fe2000f8fe03f */
[----:B------:R-:W4:Y:S01]  /*57a0*/  LDL.LU R85, [R1+0x4c] ;  /* 0x00004c0001557983 */ /* 0x000f220000300800 */
[----:B--2---:R-:W-:Y:S01]  /*57b0*/  BAR.SYNC.DEFER_BLOCKING 0x0 ;  /* 0x0000000000007b1d */ /* 0x004fe20000010000 */
[----:B------:R-:W-:Y:S02]  /*57c0*/  ULOP3.LUT UR4, UR4, 0x3fff, URZ, 0xc0, !UPT ;  /* 0x00003fff04047892 */ /* 0x000fe4000f8ec03f */
[----:B------:R-:W-:-:S03]  /*57d0*/  ULOP3.LUT UR6, UR5, 0x3fff, URZ, 0xc0, !UPT ;  /* 0x00003fff05067892 */ /* 0x000fc6000f8ec03f */
[----:B------:R-:W-:Y:S01]  /*57e0*/  UMOV UR5, 0x40000040 ;  /* 0x4000004000057882 */ /* 0x000fe20000000000 */
[----:B------:R-:W-:Y:S01]  /*57f0*/  UMOV UR7, 0x40000040 ;  /* 0x4000004000077882 */ /* 0x000fe20000000000 */
[----:B------:R-:W2:Y:S01]  /*5800*/  LDL.LU R23, [R1+0x54] ;  /* 0x0000540001177983 */ /* 0x000ea20000300800 */
[----:B------:R-:W-:Y:S01]  /*5810*/  WARPGROUP.ARRIVE ;  /* 0x00000000000079c5 */ /* 0x000fe20000000000 */
[----:B------:R-:W-:Y:S02]  /*5820*/  UIADD3 UR9, UP1, UR6, 0x2, URZ ;  /* 0x0000000206097890 */ /* 0x000fe4000ff3e03f */
[----:B------:R-:W2:Y:S03]  /*5830*/  LDL.LU R84, [R1+0x20] ;  /* 0x0000200001547983 */ /* 0x000ea60000300800 */
[----:B------:R-:W-:Y:S01]  /*5840*/  QGMMA.64x64x32.F32.E4M3.E4M3 R24, gdesc[UR4], R24 ;  /* 0x00e00000041879f3 */ /* 0x000fe20008700818 */
[----:B------:R-:W-:Y:S01]  /*5850*/  UIADD3 UR7, UP0, UR4, 0x2, URZ ;  /* 0x0000000204077890 */ /* 0x000fe2000ff1e03f */
[----:B------:R-:W2:Y:S01]  /*5860*/  LDL.LU R79, [R1+0x5c] ;  /* 0x00005c00014f7983 */ /* 0x000ea20000300800 */
[----:B------:R-:W-:Y:S01]  /*5870*/  UMOV UR5, URZ ;  /* 0x0000003f00057c82 */ /* 0x000fe20008000000 */
[----:B------:R-:W-:Y:S01]  /*5880*/  UMOV UR4, URZ ;  /* 0x0000003f00047c82 */ /* 0x000fe20008000000 */
[----:B------:R-:W-:Y:S01]  /*5890*/  UIADD3.X UR10, UR5, 0x40000040, URZ, UP1, !UPT ;  /* 0x40000040050a7890 */ /* 0x000fe20008ffe43f */
[----:B------:R-:W-:Y:S01]  /*58a0*/  IADD3 R97, P6, R97, UR20, RZ ;  /* 0x0000001461617c10 */ /* 0x000fe2000ffde0ff */
[----:B------:R-:W-:Y:S01]  /*58b0*/  UIADD3.X UR6, UR4, 0x40000040, URZ, UP0, !UPT ;  /* 0x4000004004067890 */ /* 0x000fe200087fe43f */
[----:B------:R-:W4:Y:S02]  /*58c0*/  LDL.LU R86, [R1+0x44] ;  /* 0x0000440001567983 */ /* 0x000f240000300800 */
[----:B------:R-:W-:-:S02]  /*58d0*/  UMOV UR4, UR7 ;  /* 0x0000000700047c82 */ /* 0x000fc40008000000 */
[----:B------:R-:W-:Y:S01]  /*58e0*/  UMOV UR7, UR10 ;  /* 0x0000000a00077c82 */ /* 0x000fe20008000000 */
[----:B------:R-:W2:Y:S01]  /*58f0*/  LDL.LU R87, [R1+0x8] ;  /* 0x0000080001577983 */ /* 0x000ea20000300800 */
[----:B------:R-:W-:Y:S01]  /*5900*/  UMOV UR5, UR6 ;  /* 0x0000000600057c82 */ /* 0x000fe20008000000 */
[----:B------:R-:W-:Y:S02]  /*5910*/  UMOV UR6, UR9 ;  /* 0x0000000900067c82 */ /* 0x000fe40008000000 */
[----:B-1----:R-:W4:Y:S01]  /*5920*/  LDL.LU R88, [R1+0x3c] ;  /* 0x00003c0001587983 */ /* 0x002f220000300800 */
[----:B------:R-:W-:Y:S02]  /*5930*/  UIADD3.64 UR16, UR4, 0x2, URZ ;  /* 0x0000000204107897 */ /* 0x000fe4000fffe03f */
[----:B------:R-:W-:Y:S01]  /*5940*/  UIADD3.64 UR18, UR6, 0x2, URZ ;  /* 0x0000000206127897 */ /* 0x000fe2000fffe03f */
[----:B0-----:R-:W2:Y:S04]  /*5950*/  LDL.LU R90, [R1+0x34] ;  /* 0x00003400015a7983 */ /* 0x001ea80000300800 */
[----:B------:R-:W4:Y:S04]  /*5960*/  LDL.LU R92, [R1+0x2c] ;  /* 0x00002c00015c7983 */ /* 0x000f280000300800 */
[----:B------:R-:W2:Y:S04]  /*5970*/  LDL.LU R82, [R1+0x24] ;  /* 0x0000240001527983 */ /* 0x000ea80000300800 */
[----:B------:R-:W4:Y:S04]  /*5980*/  LDL.LU R76, [R1+0x1c] ;  /* 0x00001c00014c7983 */ /* 0x000f280000300800 */
[----:B---3--:R-:W3:Y:S01]  /*5990*/  LDL.LU R74, [R1+0x14] ;  /* 0x00001400014a7983 */ /* 0x008ee20000300800 */
[----:B------:R-:W-:Y:S01]  /*59a0*/  QGMMA.64x64x32.F32.E4M3.E4M3 R24, gdesc[UR4], R24 ;  /* 0x00e00000041879f3 */ /* 0x000fe20008700818 */
[----:B------:R-:W-:-:S02]  /*59b0*/  UIADD3.64 UR4, UR4, 0x4, URZ ;  /* 0x0000000404047897 */ /* 0x000fc4000fffe03f */
[----:B------:R-:W-:Y:S01]  /*59c0*/  UIADD3.64 UR6, UR6, 0x4, URZ ;  /* 0x0000000406067897 */ /* 0x000fe2000fffe03f */
[----:B------:R-:W-:Y:S08]  /*59d0*/  QGMMA.64x64x32.F32.E4M3.E4M3 R24, gdesc[UR16], R24 ;  /* 0x00e00000101879f3 */ /* 0x000ff00008700818 */
[----:B------:R-:W-:Y:S01]  /*59e0*/  QGMMA.64x64x32.F32.E4M3.E4M3 R24, gdesc[UR4], R24, gsb0 ;  /* 0x00e00000041879f3 */ /* 0x000fe20008000818 */
[----:B------:R-:W-:-:S06]  /*59f0*/  USHF.R.S32.HI UR4, URZ, 0x1f, UR20 ;  /* 0x0000001f3f047899 */ /* 0x000fcc0008011414 */
[----:B------:R-:W-:Y:S02]  /*5a00*/  IADD3.X R96, R96, UR4, RZ, P6, !PT ;  /* 0x0000000460607c10 */ /* 0x000fe4000b7fe4ff */
[----:B------:R-:W-:-:S04]  /*5a10*/  IADD3 R111, P6, R111, UR20, RZ ;  /* 0x000000146f6f7c10 */ /* 0x000fc8000ffde0ff */
[----:B------:R-:W-:Y:S02]  /*5a20*/  IADD3.X R110, R110, UR4, RZ, P6, !PT ;  /* 0x000000046e6e7c10 */ /* 0x000fe4000b7fe4ff */
[----:B------:R-:W-:-:S05]  /*5a30*/  IADD3 R18, P6, R18, UR20, RZ ;  /* 0x0000001412127c10 */ /* 0x000fca000ffde0ff */
[----:B------:R0:W-:Y:S04]  /*5a40*/  STL [R1+0x4], R18 ;  /* 0x0000041201007387 */ /* 0x0001e80000100800 */
[----:B0-----:R-:W3:Y:S01]  /*5a50*/  LDL.LU R18, [R1+0x124] ;  /* 0x0001240001127983 */ /* 0x001ee20000300800 */
[----:B------:R-:W-:Y:S02]  /*5a60*/  IADD3 R5, P0, R5, UR20, RZ ;  /* 0x0000001405057c10 */ /* 0x000fe4000ff1e0ff */
[----:B------:R-:W-:Y:S01]  /*5a70*/  IADD3 R6, P1, R6, UR20, RZ ;  /* 0x0000001406067c10 */ /* 0x000fe2000ff3e0ff */
[----:B------:R-:W3:Y:S01]  /*5a80*/  LDL.LU R78, [R1+0x30] ;  /* 0x00003000014e7983 */ /* 0x000ee20000300800 */
[----:B------:R-:W-:Y:S02]  /*5a90*/  IADD3 R7, P2, R7, UR20, RZ ;  /* 0x0000001407077c10 */ /* 0x000fe4000ff5e0ff */
[----:B------:R-:W-:Y:S01]  /*5aa0*/  IADD3.X R11, R11, UR4, RZ, P0, !PT ;  /* 0x000000040b0b7c10 */ /* 0x000fe200087fe4ff */
[----:B------:R-:W3:Y:S01]  /*5ab0*/  LDL.LU R81, [R1+0x38] ;  /* 0x0000380001517983 */ /* 0x000ee20000300800 */
[----:B------:R-:W-:-:S02]  /*5ac0*/  IADD3 R8, P3, R8, UR20, RZ ;  /* 0x0000001408087c10 */ /* 0x000fc4000ff7e0ff */
[----:B------:R-:W-:Y:S01]  /*5ad0*/  IADD3 R99, P0, R99, UR20, RZ ;  /* 0x0000001463637c10 */ /* 0x000fe2000ff1e0ff */
[----:B------:R-:W3:Y:S01]  /*5ae0*/  LDL.LU R80, [R1+0x40] ;  /* 0x0000400001507983 */ /* 0x000ee20000300800 */
[----:B------:R-:W-:Y:S02]  /*5af0*/  IADD3 R9, P4, R9, UR20, RZ ;  /* 0x0000001409097c10 */ /* 0x000fe4000ff9e0ff */
[----:B------:R-:W-:Y:S01]  /*5b00*/  IADD3.X R12, R12, UR4, RZ, P1, !PT ;  /* 0x000000040c0c7c10 */ /* 0x000fe20008ffe4ff */
[----:B------:R-:W3:Y:S01]  /*5b10*/  LDL.LU R83, [R1+0x48] ;  /* 0x0000480001537983 */ /* 0x000ee20000300800 */
[----:B------:R-:W-:Y:S02]  /*5b20*/  IADD3 R101, P1, R101, UR20, RZ ;  /* 0x0000001465657c10 */ /* 0x000fe4000ff3e0ff */
[----:B------:R-:W-:Y:S02]  /*5b30*/  IADD3.X R13, R13, UR4, RZ, P2, !PT ;  /* 0x000000040d0d7c10 */ /* 0x000fe400097fe4ff */
[----:B------:R-:W-:-:S02]  /*5b40*/  IADD3 R10, P5, R10, UR20, RZ ;  /* 0x000000140a0a7c10 */ /* 0x000fc4000ffbe0ff */
[----:B------:R-:W-:Y:S02]  /*5b50*/  IADD3 R103, P2, R103, UR20, RZ ;  /* 0x0000001467677c10 */ /* 0x000fe4000ff5e0ff */
[----:B------:R-:W-:Y:S02]  /*5b60*/  IADD3.X R14, R14, UR4, RZ, P3, !PT ;  /* 0x000000040e0e7c10 */ /* 0x000fe40009ffe4ff */
[----:B------:R-:W-:Y:S02]  /*5b70*/  IADD3.X R98, R98, UR4, RZ, P0, !PT ;  /* 0x0000000462627c10 */ /* 0x000fe400087fe4ff */
        /* <DEDUP_REMOVED lines=14> */
[----:B-----5:R-:W-:-:S02]  /*5c60*/  IADD3 R122, P0, R122, UR20, RZ ;  /* 0x000000147a7a7c10 */ /* 0x020fc4000ff1e0ff */
[----:B------:R-:W-:Y:S02]  /*5c70*/  IADD3 R123, P4, R123, UR20, RZ ;  /* 0x000000147b7b7c10 */ /* 0x000fe4000ff9e0ff */
[----:B------:R-:W-:Y:S02]  /*5c80*/  IADD3.X R114, R114, UR4, RZ, P1, !PT ;  /* 0x0000000472727c10 */ /* 0x000fe40008ffe4ff */
[----:B------:R-:W-:Y:S02]  /*5c90*/  IADD3.X R108, R108, UR4, RZ, P5, !PT ;  /* 0x000000046c6c7c10 */ /* 0x000fe4000affe4ff */
[----:B------:R-:W-:Y:S01]  /*5ca0*/  IADD3.X R116, R116, UR4, RZ, P2, !PT ;  /* 0x0000000474747c10 */ /* 0x000fe200097fe4ff */
[----:B------:R0:W-:Y:S01]  /*5cb0*/  STL [R1+0xc], R122 ;  /* 0x00000c7a01007387 */ /* 0x0001e20000100800 */
[----:B------:R-:W-:Y:S02]  /*5cc0*/  IADD3 R125, P5, R125, UR20, RZ ;  /* 0x000000147d7d7c10 */ /* 0x000fe4000ffbe0ff */
[----:B------:R-:W-:Y:S01]  /*5cd0*/  IADD3.X R119, R119, UR4, RZ, P3, !PT ;  /* 0x0000000477777c10 */ /* 0x000fe20009ffe4ff */
[----:B------:R-:W5:Y:S01]  /*5ce0*/  LDL.LU R65, [R1+0x50] ;  /* 0x0000500001417983 */ /* 0x000f620000300800 */
[----:B--2---:R-:W-:-:S02]  /*5cf0*/  IADD3 R82, P3, R82, UR20, RZ ;  /* 0x0000001452527c10 */ /* 0x004fc4000ff7e0ff */
[----:B------:R-:W-:Y:S02]  /*5d00*/  IADD3.X R121, R121, UR4, RZ, P4, !PT ;  /* 0x0000000479797c10 */ /* 0x000fe4000a7fe4ff */
[----:B----4-:R-:W-:Y:S01]  /*5d10*/  IADD3 R76, P2, R76, UR20, RZ ;  /* 0x000000144c4c7c10 */ /* 0x010fe2000ff5e0ff */
[----:B0-----:R-:W2:Y:S01]  /*5d20*/  LDL.LU R122, [R1+0x58] ;  /* 0x00005800017a7983 */ /* 0x001ea20000300800 */
[----:B---3--:R-:W-:Y:S02]  /*5d30*/  IADD3 R74, P1, R74, UR20, RZ ;  /* 0x000000144a4a7c10 */ /* 0x008fe4000ff3e0ff */
[----:B------:R-:W-:Y:S02]  /*5d40*/  IADD3 R92, P4, R92, UR20, RZ ;  /* 0x000000145c5c7c10 */ /* 0x000fe4000ff9e0ff */
[----:B------:R-:W-:Y:S01]  /*5d50*/  IADD3.X R17, R17, UR4, RZ, P6, !PT ;  /* 0x0000000411117c10 */ /* 0x000fe2000b7fe4ff */
[----:B------:R-:W-:Y:S01]  /*5d60*/  STL [R1+0x14], R74 ;  /* 0x0000144a01007387 */ /* 0x000fe20000100800 */
[----:B------:R-:W-:-:S02]  /*5d70*/  IADD3.X R124, R124, UR4, RZ, P5, !PT ;  /* 0x000000047c7c7c10 */ /* 0x000fc4000affe4ff */
[----:B------:R-:W-:Y:S01]  /*5d80*/  IADD3 R90, P5, R90, UR20, RZ ;  /* 0x000000145a5a7c10 */ /* 0x000fe2000ffbe0ff */
[----:B------:R-:W-:Y:S01]  /*5d90*/  STL [R1+0x1c], R76 ;  /* 0x00001c4c01007387 */ /* 0x000fe20000100800 */
[----:B------:R-:W-:-:S03]  /*5da0*/  IADD3 R88, P6, R88, UR20, RZ ;  /* 0x0000001458587c10 */ /* 0x000fc6000ffde0ff */
[----:B------:R-:W-:Y:S01]  /*5db0*/  STL [R1+0x24], R82 ;  /* 0x0000245201007387 */ /* 0x000fe20000100800 */
[----:B------:R-:W-:-:S03]  /*5dc0*/  IADD3.X R87, R87, UR4, RZ, P0, !PT ;  /* 0x0000000457577c10 */ /* 0x000fc600087fe4ff */
[----:B------:R-:W-:Y:S04]  /*5dd0*/  STL [R1+0x2c], R92 ;  /* 0x00002c5c01007387 */ /* 0x000fe80000100800 */
[----:B------:R0:W-:Y:S04]  /*5de0*/  STL [R1], R17 ;  /* 0x0000001101007387 */ /* 0x0001e80000100800 */
[----:B0-----:R-:W3:Y:S04]  /*5df0*/  LDL.LU R17, [R1+0x120] ;  /* 0x0001200001117983 */ /* 0x001ee80000300800 */
[----:B------:R-:W-:Y:S04]  /*5e00*/  STL [R1+0x34], R90 ;  /* 0x0000345a01007387 */ /* 0x000fe80000100800 */
[----:B------:R-:W-:Y:S01]  /*5e10*/  STL [R1+0x3c], R88 ;  /* 0x00003c5801007387 */ /* 0x000fe20000100800 */
[----:B------:R-:W-:-:S05]  /*5e20*/  IADD3.X R18, R18, UR4, RZ, P1, !PT ;  /* 0x0000000412127c10 */ /* 0x000fca0008ffe4ff */
[----:B------:R0:W-:Y:S04]  /*5e30*/  STL [R1+0x10], R18 ;  /* 0x0000101201007387 */ /* 0x0001e80000100800 */
[----:B------:R-:W-:Y:S04]  /*5e40*/  STL [R1+0x8], R87 ;  /* 0x0000085701007387 */ /* 0x000fe80000100800 */
[----:B0-----:R-:W4:Y:S01]  /*5e50*/  LDL.LU R18, [R1+0x11c] ;  /* 0x00011c0001127983 */ /* 0x001f220000300800 */
[----:B------:R-:W-:Y:S02]  /*5e60*/  IADD3 R86, P0, R86, UR20, RZ ;  /* 0x0000001456567c10 */ /* 0x000fe4000ff1e0ff */
[----:B------:R-:W-:-:S02]  /*5e70*/  IADD3 R85, P1, R85, UR20, RZ ;  /* 0x0000001455557c10 */ /* 0x000fc4000ff3e0ff */
[----:B------:R-:W-:Y:S01]  /*5e80*/  IADD3.X R84, R84, UR4, RZ, P3, !PT ;  /* 0x0000000454547c10 */ /* 0x000fe20009ffe4ff */
[----:B------:R-:W-:Y:S01]  /*5e90*/  STL [R1+0x44], R86 ;  /* 0x0000445601007387 */ /* 0x000fe20000100800 */
[----:B---3--:R-:W-:Y:S02]  /*5ea0*/  IADD3.X R17, R17, UR4, RZ, P2, !PT ;  /* 0x0000000411117c10 */ /* 0x008fe400097fe4ff */
[----:B------:R-:W-:-:S03]  /*5eb0*/  IADD3 R23, P2, R23, UR20, RZ ;  /* 0x0000001417177c10 */ /* 0x000fc6000ff5e0ff */
[----:B------:R0:W-:Y:S04]  /*5ec0*/  STL [R1+0x18], R17 ;  /* 0x0000181101007387 */ /* 0x0001e80000100800 */
[----:B0-----:R-:W3:Y:S04]  /*5ed0*/  LDL.LU R17, [R1+0x118] ;  /* 0x0001180001117983 */ /* 0x001ee80000300800 */
[----:B------:R-:W-:Y:S04]  /*5ee0*/  STL [R1+0x4c], R85 ;  /* 0x00004c5501007387 */ /* 0x000fe80000100800 */
[----:B------:R0:W-:Y:S01]  /*5ef0*/  STL [R1+0x54], R23 ;  /* 0x0000541701007387 */ /* 0x0001e20000100800 */
[----:B----4-:R-:W-:Y:S01]  /*5f00*/  IADD3.X R18, R18, UR4, RZ, P4, !PT ;  /* 0x0000000412127c10 */ /* 0x010fe2000a7fe4ff */
[----:B0-----:R-:W0:Y:S04]  /*5f10*/  LDC R23, c[0x0][0x238] ;  /* 0x00008e00ff177b82 */ /* 0x001e280000000800 */
[----:B------:R1:W-:Y:S04]  /*5f20*/  STL [R1+0x28], R18 ;  /* 0x0000281201007387 */ /* 0x0003e80000100800 */
[----:B------:R4:W-:Y:S04]  /*5f30*/  STL [R1+0x20], R84 ;  /* 0x0000205401007387 */ /* 0x0009e80000100800 */
[----:B-1----:R-:W4:Y:S01]  /*5f40*/  LDL.LU R18, [R1+0x114] ;  /* 0x0001140001127983 */ /* 0x002f220000300800 */
[----:B------:R-:W-:-:S02]  /*5f50*/  IADD3 R79, P3, R79, UR20, RZ ;  /* 0x000000144f4f7c10 */ /* 0x000fc4000ff7e0ff */
[----:B------:R-:W-:Y:S02]  /*5f60*/  IADD3.X R78, R78, UR4, RZ, P5, !PT ;  /* 0x000000044e4e7c10 */ /* 0x000fe4000affe4ff */
[----:B------:R-:W-:Y:S02]  /*5f70*/  IADD3.X R81, R81, UR4, RZ, P6, !PT ;  /* 0x0000000451517c10 */ /* 0x000fe4000b7fe4ff */
[----:B------:R-:W-:Y:S01]  /*5f80*/  IADD3.X R80, R80, UR4, RZ, P0, !PT ;  /* 0x0000000450507c10 */ /* 0x000fe200087fe4ff */
[----:B------:R1:W-:Y:S01]  /*5f90*/  STL [R1+0x5c], R79 ;  /* 0x00005c4f01007387 */ /* 0x0003e20000100800 */
[----:B------:R-:W-:Y:S02]  /*5fa0*/  IADD3.X R83, R83, UR4, RZ, P1, !PT ;  /* 0x0000000453537c10 */ /* 0x000fe40008ffe4ff */
[----:B-----5:R-:W-:Y:S01]  /*5fb0*/  IADD3.X R65, R65, UR4, RZ, P2, !PT ;  /* 0x0000000441417c10 */ /* 0x020fe200097fe4ff */
[----:B------:R1:W-:Y:S01]  /*5fc0*/  STL [R1+0x30], R78 ;  /* 0x0000304e01007387 */ /* 0x0003e20000100800 */
[----:B--2---:R-:W-:-:S03]  /*5fd0*/  IADD3.X R122, R122, UR4, RZ, P3, !PT ;  /* 0x000000047a7a7c10 */ /* 0x004fc60009ffe4ff */
[----:B------:R1:W-:Y:S01]  /*5fe0*/  STL [R1+0x38], R81 ;  /* 0x0000385101007387 */ /* 0x0003e20000100800 */
[----:B------:R-:W-:-:S03]  /*5ff0*/  VIADD R19, R19, 0xffffffff ;  /* 0xffffffff13137836 */ /* 0x000fc60000000000 */
[----:B------:R1:W-:Y:S04]  /*6000*/  STL [R1+0x40], R80 ;  /* 0x0000405001007387 */ /* 0x0003e80000100800 */
[----:B------:R1:W-:Y:S04]  /*6010*/  STL [R1+0x48], R83 ;  /* 0x0000485301007387 */ /* 0x0003e80000100800 */
[----:B------:R1:W-:Y:S04]  /*6020*/  STL [R1+0x50], R65 ;  /* 0x0000504101007387 */ /* 0x0003e80000100800 */
[----:B------:R1:W-:Y:S01]  /*6030*/  STL [R1+0x58], R122 ;  /* 0x0000587a01007387 */ /* 0x0003e20000100800 */
[----:B------:R-:W-:Y:S01]  /*6040*/  ISETP.NE.U32.AND P5, PT, R19, RZ, PT ;  /* 0x000000ff1300720c */ /* 0x000fe20003fa5070 */
[----:B0-----:R-:W-:Y:S01]  /*6050*/  IMAD.SHL.U32 R23, R23, 0x80, RZ ;  /* 0x0000008017177824 */ /* 0x001fe200078e00ff */
[----:B------:R-:W-:Y:S01]  /*6060*/  UIADD3 UR11, UR11, -0x80, URZ ;  /* 0xffffff800b0b7890 */ /* 0x000fe2000fffe03f */
[----:B------:R-:W-:-:S03]  /*6070*/  WARPGROUP.DEPBAR.LE gsb0, 0x0 ;  /* 0x00008000000079c5 */ /* 0x000fc60000010000 */
[----:B---3--:R-:W-:-:S04]  /*6080*/  IADD3 R17, P4, R23, R17, RZ ;  /* 0x0000001117117210 */ /* 0x008fc80007f9e0ff */
[----:B----4-:R-:W-:-:S03]  /*6090*/  LEA.HI.X.SX32 R18, R23, R18, 0x1, P4 ;  /* 0x0000001217127211 */ /* 0x010fc600020f0eff */
[----:B-1----:R-:W-:Y:S06]  /*60a0*/  @P5 BRA `(.L_x_2) ;  /* 0xffffffd000bc5947 */ /* 0x002fec000383ffff */
.L_x_1:
[----:B------:R-:W2:Y:S01]  /*60b0*/  LDL.LU R21, [R1+0x110] ;  /* 0x0001100001157983 */ /* 0x000ea20000300800 */
[----:B------:R-:W-:Y:S01]  /*60c0*/  F2FP.SATFINITE.E4M3.F32.PACK_AB_MERGE_C R24, R25, R24, RZ ;  /* 0x000000181918723e */ /* 0x000fe200048070ff */
[----:B------:R-:W-:Y:S01]  /*60d0*/  ULDC UR4, c[0x0][0x244] ;  /* 0x0000910000047ab9 */ /* 0x000fe20000000800 */
[----:B------:R-:W-:Y:S01]  /*60e0*/  F2FP.SATFINITE.E4M3.F32.PACK_AB_MERGE_C R28, R29, R28, RZ ;  /* 0x0000001c1d1c723e */ /* 0x000fe200048070ff */
[----:B------:R-:W1:Y:S01]  /*60f0*/  S2R R22, SR_TID.X ;  /* 0x0000000000167919 */ /* 0x000e620000002100 */
[----:B------:R-:W-:Y:S01]  /*6100*/  F2FP.SATFINITE.E4M3.F32.PACK_AB_MERGE_C R32, R33, R32, RZ ;  /* 0x000000202120723e */ /* 0x000fe200048070ff */
[----:B------:R-:W-:Y:S01]  /*6110*/  ULDC.64 UR6, c[0x0][0x228] ;  /* 0x00008a0000067ab9 */ /* 0x000fe20000000a00 */
[----:B------:R-:W-:Y:S01]  /*6120*/  LOP3.LUT R24, R24, 0xffff, RZ, 0xc0, !PT ;  /* 0x0000ffff18187812 */ /* 0x000fe200078ec0ff */
[----:B------:R-:W3:Y:S01]  /*6130*/  LDL.LU R59, [R1+0x10c] ;  /* 0x00010c00013b7983 */ /* 0x000ee20000300800 */
[----:B------:R-:W-:Y:S02]  /*6140*/  LOP3.LUT R32, R32, 0xffff, RZ, 0xc0, !PT ;  /* 0x0000ffff20207812 */ /* 0x000fe400078ec0ff */
[----:B------:R-:W-:Y:S01]  /*6150*/  F2FP.SATFINITE.E4M3.F32.PACK_AB_MERGE_C R26, R27, R26, RZ ;  /* 0x0000001a1b1a723e */ /* 0x000fe200048070ff */
[----:B------:R-:W4:Y:S01]  /*6160*/  LDL.LU R58, [R1+0x108] ;  /* 0x00010800013a7983 */ /* 0x000f220000300800 */
[----:B------:R-:W-:-:S02]  /*6170*/  F2FP.SATFINITE.E4M3.F32.PACK_AB_MERGE_C R30, R31, R30, RZ ;  /* 0x0000001e1f1e723e */ /* 0x000fc400048070ff */
[----:B------:R-:W-:Y:S01]  /*6180*/  F2FP.SATFINITE.E4M3.F32.PACK_AB_MERGE_C R34, R35, R34, RZ ;  /* 0x000000222322723e */ /* 0x000fe200048070ff */
[----:B------:R-:W5:Y:S01]  /*6190*/  LDL.LU R56, [R1+0x104] ;  /* 0x0001040001387983 */ /* 0x000f620000300800 */
[----:B------:R-:W-:Y:S02]  /*61a0*/  F2FP.SATFINITE.E4M3.F32.PACK_AB_MERGE_C R40, R41, R40, RZ ;  /* 0x000000282928723e */ /* 0x000fe400048070ff */
[----:B------:R-:W-:Y:S01]  /*61b0*/  F2FP.SATFINITE.E4M3.F32.PACK_AB_MERGE_C R44, R45, R44, RZ ;  /* 0x0000002c2d2c723e */ /* 0x000fe200048070ff */
[----:B------:R-:W5:Y:S01]  /*61c0*/  LDL.LU R18, [R1+0x100] ;  /* 0x0001000001127983 */ /* 0x000f620000300800 */
[----:B------:R-:W-:Y:S02]  /*61d0*/  F2FP.SATFINITE.E4M3.F32.PACK_AB_MERGE_C R48, R49, R48, RZ ;  /* 0x000000303130723e */ /* 0x000fe400048070ff */
[----:B------:R-:W-:Y:S01]  /*61e0*/  PRMT R5, R32, 0x3340, R1 ;  /* 0x0000334020057816 */ /* 0x000fe20000000001 */
[----:B------:R-:W5:Y:S01]  /*61f0*/  LDL.LU R57, [R1+0xfc] ;  /* 0x0000fc0001397983 */ /* 0x000f620000300800 */
[----:B------:R-:W-:-:S02]  /*6200*/  F2FP.SATFINITE.E4M3.F32.PACK_AB_MERGE_C R42, R43, R42, RZ ;  /* 0x0000002a2b2a723e */ /* 0x000fc400048070ff */
[----:B------:R-:W-:Y:S01]  /*6210*/  F2FP.SATFINITE.E4M3.F32.PACK_AB_MERGE_C R46, R47, R46, RZ ;  /* 0x0000002e2f2e723e */ /* 0x000fe200048070ff */
[----:B------:R-:W5:Y:S01]  /*6220*/  LDL.LU R16, [R1+0xf8] ;  /* 0x0000f80001107983 */ /* 0x000f620000300800 */
[----:B------:R-:W-:Y:S02]  /*6230*/  F2FP.SATFINITE.E4M3.F32.PACK_AB_MERGE_C R50, R51, R50, RZ ;  /* 0x000000323332723e */ /* 0x000fe400048070ff */
[----:B------:R-:W-:Y:S02]  /*6240*/  F2FP.SATFINITE.E4M3.F32.PACK_AB_MERGE_C R36, R37, R36, RZ ;  /* 0x000000242524723e */ /* 0x000fe400048070ff */
[----:B------:R-:W-:Y:S02]  /*6250*/  F2FP.SATFINITE.E4M3.F32.PACK_AB_MERGE_C R38, R39, R38, RZ ;  /* 0x000000262726723e */ /* 0x000fe400048070ff */
[----:B------:R-:W-:Y:S01]  /*6260*/  F2FP.SATFINITE.E4M3.F32.PACK_AB_MERGE_C R52, R53, R52, RZ ;  /* 0x000000343534723e */ /* 0x000fe200048070ff */
[C---:B-1----:R-:W-:Y:S01]  /*6270*/  IMAD.SHL.U32 R3, R22.reuse, 0x8, RZ ;  /* 0x0000000816037824 */ /* 0x042fe200078e00ff */
[----:B------:R-:W-:-:S02]  /*6280*/  LOP3.LUT R2, R22, 0x100, RZ, 0xc0, !PT ;  /* 0x0000010016027812 */ /* 0x000fc400078ec0ff */
[--C-:B------:R-:W-:Y:S02]  /*6290*/  SHF.R.S32.HI R6, RZ, 0x2, R22.reuse ;  /* 0x00000002ff067819 */ /* 0x100fe40000011416 */
[----:B------:R-:W-:Y:S02]  /*62a0*/  SHF.R.S32.HI R7, RZ, 0x3, R22 ;  /* 0x00000003ff077819 */ /* 0x000fe40000011416 */
[----:B------:R-:W-:Y:S02]  /*62b0*/  SGXT R6, R6, 0x1 ;  /* 0x000000010606781a */ /* 0x000fe40000000200 */
[----:B------:R-:W-:Y:S02]  /*62c0*/  SHF.R.U32.HI R9, RZ, 0x2, R2 ;  /* 0x00000002ff097819 */ /* 0x000fe40000011602 */
[----:B------:R-:W-:Y:S02]  /*62d0*/  SGXT R7, R7, 0x1 ;  /* 0x000000010707781a */ /* 0x000fe40000000200 */
[----:B------:R-:W-:-:S02]  /*62e0*/  LOP3.LUT R26, R26, 0xffff, RZ, 0xc0, !PT ;  /* 0x0000ffff1a1a7812 */ /* 0x000fc400078ec0ff */
[----:B------:R-:W-:Y:S02]  /*62f0*/  LOP3.LUT R23, R30, 0xffff, RZ, 0xc0, !PT ;  /* 0x0000ffff1e177812 */ /* 0x000fe400078ec0ff */
[----:B------:R-:W-:Y:S02]  /*6300*/  LOP3.LUT R34, R34, 0xffff, RZ, 0xc0, !PT ;  /* 0x0000ffff22227812 */ /* 0x000fe400078ec0ff */
[----:B------:R-:W-:Y:S02]  /*6310*/  LOP3.LUT R40, R40, 0xffff, RZ, 0xc0, !PT ;  /* 0x0000ffff28287812 */ /* 0x000fe400078ec0ff */
[----:B------:R-:W-:Y:S02]  /*6320*/  LOP3.LUT R25, R44, 0xffff, RZ, 0xc0, !PT ;  /* 0x0000ffff2c197812 */ /* 0x000fe400078ec0ff */
[----:B------:R-:W-:Y:S02]  /*6330*/  LOP3.LUT R48, R48, 0xffff, RZ, 0xc0, !PT ;  /* 0x0000ffff30307812 */ /* 0x000fe400078ec0ff */
[----:B------:R-:W-:-:S02]  /*6340*/  LOP3.LUT R12, R9, 0x1040, R6, 0x78, !PT ;  /* 0x00001040090c7812 */ /* 0x000fc400078e7806 */
[----:B------:R-:W-:Y:S02]  /*6350*/  PRMT R6, R26, 0x3340, R23 ;  /* 0x000033401a067816 */ /* 0x000fe40000000017 */
[----:B------:R-:W-:Y:S02]  /*6360*/  LOP3.LUT R42, R42, 0xffff, RZ, 0xc0, !PT ;  /* 0x0000ffff2a2a7812 */ /* 0x000fe400078ec0ff */
[----:B------:R-:W-:Y:S02]  /*6370*/  LOP3.LUT R27, R46, 0xffff, RZ, 0xc0, !PT ;  /* 0x0000ffff2e1b7812 */ /* 0x000fe400078ec0ff */
[----:B------:R-:W-:Y:S02]  /*6380*/  LOP3.LUT R50, R50, 0xffff, RZ, 0xc0, !PT ;  /* 0x0000ffff32327812 */ /* 0x000fe400078ec0ff */
[----:B------:R-:W-:Y:S02]  /*6390*/  F2FP.SATFINITE.E4M3.F32.PACK_AB_MERGE_C R54, R55, R54, RZ ;  /* 0x000000363736723e */ /* 0x000fe400048070ff */
[----:B------:R-:W-:Y:S01]  /*63a0*/  PRMT R13, R50, 0x3340, R1 ;  /* 0x00003340320d7816 */ /* 0x000fe20000000001 */
[----:B------:R-:W-:Y:S01]  /*63b0*/  BAR.SYNC.DEFER_BLOCKING 0x0 ;  /* 0x0000000000007b1d */ /* 0x000fe20000010000 */
[----:B--2---:R-:W-:-:S02]  /*63c0*/  LOP3.LUT R0, R21, 0x30, RZ, 0xc0, !PT ;  /* 0x0000003015007812 */ /* 0x004fc400078ec0ff */
[----:B------:R-:W-:Y:S02]  /*63d0*/  LOP3.LUT R21, R28, 0xffff, RZ, 0xc0, !PT ;  /* 0x0000ffff1c157812 */ /* 0x000fe400078ec0ff */
[----:B------:R-:W-:Y:S01]  /*63e0*/  LOP3.LUT R8, R0, 0x780, R3, 0xf8, !PT ;  /* 0x0000078000087812 */ /* 0x000fe200078ef803 */
[----:B------:R-:W-:Y:S01]  /*63f0*/  IMAD.SHL.U32 R0, R22, 0x4, RZ ;  /* 0x0000000416007824 */ /* 0x000fe200078e00ff */
[----:B------:R-:W-:Y:S01]  /*6400*/  PRMT R4, R24, 0x3340, R21 ;  /* 0x0000334018047816 */ /* 0x000fe20000000015 */
[----:B------:R-:W-:Y:S01]  /*6410*/  IMAD.SHL.U32 R3, R22, 0x40, RZ ;  /* 0x0000004016037824 */ /* 0x000fe200078e00ff */
[----:B------:R-:W-:Y:S02]  /*6420*/  LOP3.LUT R15, R8, 0x2008, R7, 0xf8, !PT ;  /* 0x00002008080f7812 */ /* 0x000fe400078ef807 */
[----:B------:R-:W-:Y:S02]  /*6430*/  LOP3.LUT R0, R0, 0x3b8, RZ, 0xc0, !PT ;  /* 0x000003b800007812 */ /* 0x000fe400078ec0ff */
[----:B------:R-:W-:-:S02]  /*6440*/  PRMT R9, R4, 0x5410, R5 ;  /* 0x0000541004097816 */ /* 0x000fc40000000005 */
[----:B------:R-:W-:Y:S02]  /*6450*/  LOP3.LUT R3, R0, 0x40, R3, 0xf8, !PT ;  /* 0x0000004000037812 */ /* 0x000fe400078ef803 */
[----:B------:R-:W-:Y:S02]  /*6460*/  SHF.R.S32.HI R0, RZ, 0x4, R22 ;  /* 0x00000004ff007819 */ /* 0x000fe40000011416 */
[----:B------:R-:W2:Y:S02]  /*6470*/  LDL.LU R22, [R1+0xf4] ;  /* 0x0000f40001167983 */ /* 0x000ea40000300800 */
[----:B------:R-:W-:Y:S02]  /*6480*/  SGXT R0, R0, 0x1 ;  /* 0x000000010000781a */ /* 0x000fe40000000200 */
[--C-:B------:R-:W-:Y:S02]  /*6490*/  PRMT R5, R48, 0x3340, R1.reuse ;  /* 0x0000334030057816 */ /* 0x100fe40000000001 */
[----:B------:R-:W-:-:S02]  /*64a0*/  PRMT R7, R34, 0x3340, R1 ;  /* 0x0000334022077816 */ /* 0x000fc40000000001 */
[----:B------:R-:W-:Y:S02]  /*64b0*/  PRMT R4, R40, 0x3340, R25 ;  /* 0x0000334028047816 */ /* 0x000fe40000000019 */
[----:B------:R-:W-:Y:S02]  /*64c0*/  LOP3.LUT R3, R3, 0x1040, R0, 0x78, !PT ;  /* 0x0000104003037812 */ /* 0x000fe400078e7800 */
[----:B------:R-:W-:Y:S02]  /*64d0*/  PRMT R11, R4, 0x5410, R5 ;  /* 0x00005410040b7816 */ /* 0x000fe40000000005 */
[----:B------:R-:W-:Y:S01]  /*64e0*/  PRMT R17, R6, 0x5410, R7 ;  /* 0x0000541006117816 */ /* 0x000fe20000000007 */
[----:B------:R-:W-:Y:S01]  /*64f0*/  IMAD R7, R2, 0x8, R3 ;  /* 0x0000000802077824 */ /* 0x000fe200078e0203 */
[----:B------:R-:W-:Y:S02]  /*6500*/  PRMT R8, R42, 0x3340, R27 ;  /* 0x000033402a087816 */ /* 0x000fe4000000001b */
[----:B------:R-:W-:-:S02]  /*6510*/  SHF.R.U32.HI R4, RZ, 0x8, R40 ;  /* 0x00000008ff047819 */ /* 0x000fc40000011628 */
[----:B------:R-:W-:Y:S02]  /*6520*/  SHF.R.U32.HI R5, RZ, 0x8, R25 ;  /* 0x00000008ff057819 */ /* 0x000fe40000011619 */
[----:B------:R-:W-:Y:S02]  /*6530*/  SHF.R.U32.HI R0, RZ, 0x8, R24 ;  /* 0x00000008ff007819 */ /* 0x000fe40000011618 */
[----:B------:R-:W-:Y:S02]  /*6540*/  SHF.R.U32.HI R2, RZ, 0x8, R21 ;  /* 0x00000008ff027819 */ /* 0x000fe40000011615 */
[----:B------:R-:W-:Y:S02]  /*6550*/  SHF.R.U32.HI R3, RZ, 0x8, R32 ;  /* 0x00000008ff037819 */ /* 0x000fe40000011620 */
[----:B------:R-:W-:Y:S02]  /*6560*/  SHF.R.U32.HI R6, RZ, 0x8, R48 ;  /* 0x00000008ff067819 */ /* 0x000fe40000011630 */
[----:B------:R-:W-:-:S02]  /*6570*/  PRMT R19, R8, 0x5410, R13 ;  /* 0x0000541008137816 */ /* 0x000fc4000000000d */
[----:B------:R-:W-:Y:S02]  /*6580*/  LOP3.LUT R5, R5, 0xffff, RZ, 0xc0, !PT ;  /* 0x0000ffff05057812 */ /* 0x000fe400078ec0ff */
[----:B------:R-:W-:Y:S02]  /*6590*/  LOP3.LUT R4, R4, 0xffff, RZ, 0xc0, !PT ;  /* 0x0000ffff04047812 */ /* 0x000fe400078ec0ff */
[----:B------:R-:W-:Y:S02]  /*65a0*/  LOP3.LUT R2, R2, 0xffff, RZ, 0xc0, !PT ;  /* 0x0000ffff02027812 */ /* 0x000fe400078ec0ff */
[----:B------:R-:W-:Y:S02]  /*65b0*/  LOP3.LUT R13, R0, 0xffff, RZ, 0xc0, !PT ;  /* 0x0000ffff000d7812 */ /* 0x000fe400078ec0ff */
[----:B------:R-:W-:Y:S02]  /*65c0*/  LOP3.LUT R3, R3, 0xffff, RZ, 0xc0, !PT ;  /* 0x0000ffff03037812 */ /* 0x000fe400078ec0ff */
[----:B------:R-:W-:-:S02]  /*65d0*/  LOP3.LUT R6, R6, 0xffff, RZ, 0xc0, !PT ;  /* 0x0000ffff06067812 */ /* 0x000fc400078ec0ff */
[----:B------:R-:W-:Y:S02]  /*65e0*/  LOP3.LUT R8, R15, R12, RZ, 0xfc, !PT ;  /* 0x0000000c0f087212 */ /* 0x000fe400078efcff */
[----:B------:R-:W-:Y:S02]  /*65f0*/  PRMT R12, R4, 0x3340, R5 ;  /* 0x00003340040c7816 */ /* 0x000fe40000000005 */
[----:B------:R-:W-:Y:S02]  /*6600*/  PRMT R13, R13, 0x3340, R2 ;  /* 0x000033400d0d7816 */ /* 0x000fe40000000002 */
[----:B------:R-:W-:Y:S02]  /*6610*/  PRMT R10, R3, 0x3340, R10 ;  /* 0x00003340030a7816 */ /* 0x000fe4000000000a */
[----:B------:R-:W-:Y:S02]  /*6620*/  PRMT R15, R6, 0x3340, R1 ;  /* 0x00003340060f7816 */ /* 0x000fe40000000001 */
[----:B------:R-:W-:-:S02]  /*6630*/  SHF.R.U32.HI R4, RZ, 0x8, R42 ;  /* 0x00000008ff047819 */ /* 0x000fc4000001162a */
[----:B------:R-:W-:Y:S02]  /*6640*/  SHF.R.U32.HI R5, RZ, 0x8, R27 ;  /* 0x00000008ff057819 */ /* 0x000fe4000001161b */
[----:B------:R-:W-:Y:S02]  /*6650*/  SHF.R.U32.HI R0, RZ, 0x8, R26 ;  /* 0x00000008ff007819 */ /* 0x000fe4000001161a */
[----:B------:R-:W-:Y:S02]  /*6660*/  SHF.R.U32.HI R2, RZ, 0x8, R23 ;  /* 0x00000008ff027819 */ /* 0x000fe40000011617 */
[----:B------:R-:W-:Y:S02]  /*6670*/  SHF.R.U32.HI R3, RZ, 0x8, R34 ;  /* 0x00000008ff037819 */ /* 0x000fe40000011622 */
[----:B------:R-:W-:Y:S02]  /*6680*/  SHF.R.U32.HI R6, RZ, 0x8, R50 ;  /* 0x00000008ff067819 */ /* 0x000fe40000011632 */
[----:B------:R-:W-:-:S02]  /*6690*/  LOP3.LUT R5, R5, 0xffff, RZ, 0xc0, !PT ;  /* 0x0000ffff05057812 */ /* 0x000fc400078ec0ff */
[----:B------:R-:W-:Y:S02]  /*66a0*/  LOP3.LUT R4, R4, 0xffff, RZ, 0xc0, !PT ;  /* 0x0000ffff04047812 */ /* 0x000fe400078ec0ff */
[----:B------:R-:W-:Y:S02]  /*66b0*/  LOP3.LUT R2, R2, 0xffff, RZ, 0xc0, !PT ;  /* 0x0000ffff02027812 */ /* 0x000fe400078ec0ff */
[----:B------:R-:W-:Y:S02]  /*66c0*/  LOP3.LUT R21, R0, 0xffff, RZ, 0xc0, !PT ;  /* 0x0000ffff00157812 */ /* 0x000fe400078ec0ff */
[----:B------:R-:W-:Y:S02]  /*66d0*/  LOP3.LUT R3, R3, 0xffff, RZ, 0xc0, !PT ;  /* 0x0000ffff03037812 */ /* 0x000fe400078ec0ff */
[----:B------:R-:W-:Y:S02]  /*66e0*/  LOP3.LUT R6, R6, 0xffff, RZ, 0xc0, !PT ;  /* 0x0000ffff06067812 */ /* 0x000fe400078ec0ff */
[----:B------:R-:W-:-:S02]  /*66f0*/  PRMT R4, R4, 0x3340, R5 ;  /* 0x0000334004047816 */ /* 0x000fc40000000005 */
[----:B------:R-:W-:Y:S02]  /*6700*/  PRMT R2, R21, 0x3340, R2 ;  /* 0x0000334015027816 */ /* 0x000fe40000000002 */
[----:B------:R-:W-:Y:S02]  /*6710*/  PRMT R3, R3, 0x3340, R14 ;  /* 0x0000334003037816 */ /* 0x000fe4000000000e */
[----:B------:R-:W-:Y:S02]  /*6720*/  PRMT R5, R6, 0x3340, R1 ;  /* 0x0000334006057816 */ /* 0x000fe40000000001 */
[----:B------:R-:W-:Y:S02]  /*6730*/  LOP3.LUT R36, R36, 0xffff, RZ, 0xc0, !PT ;  /* 0x0000ffff24247812 */ /* 0x000fe400078ec0ff */
[----:B------:R-:W-:Y:S02]  /*6740*/  PRMT R13, R13, 0x5410, R10 ;  /* 0x000054100d0d7816 */ /* 0x000fe4000000000a */
[----:B------:R-:W-:-:S02]  /*6750*/  PRMT R15, R12, 0x5410, R15 ;  /* 0x000054100c0f7816 */ /* 0x000fc4000000000f */
[----:B------:R-:W-:Y:S02]  /*6760*/  LOP3.LUT R52, R52, 0xffff, RZ, 0xc0, !PT ;  /* 0x0000ffff34347812 */ /* 0x000fe400078ec0ff */
[----:B------:R-:W-:Y:S02]  /*6770*/  LOP3.LUT R38, R38, 0xffff, RZ, 0xc0, !PT ;  /* 0x0000ffff26267812 */ /* 0x000fe400078ec0ff */
[----:B------:R-:W-:Y:S02]  /*6780*/  PRMT R3, R2, 0x5410, R3 ;  /* 0x0000541002037816 */ /* 0x000fe40000000003 */
[----:B------:R-:W-:Y:S02]  /*6790*/  PRMT R5, R4, 0x5410, R5 ;  /* 0x0000541004057816 */ /* 0x000fe40000000005 */
[----:B------:R-:W-:Y:S02]  /*67a0*/  LOP3.LUT R54, R54, 0xffff, RZ, 0xc0, !PT ;  /* 0x0000ffff36367812 */ /* 0x000fe400078ec0ff */
[----:B------:R-:W-:-:S02]  /*67b0*/  PRMT R10, R9, 0x4210, R36 ;  /* 0x00004210090a7816 */ /* 0x000fc40000000024 */
[----:B------:R-:W-:Y:S02]  /*67c0*/  PRMT R36, R13, 0x5210, R36 ;  /* 0x000052100d247816 */ /* 0x000fe40000000024 */
[--C-:B------:R-:W-:Y:S02]  /*67d0*/  PRMT R11, R11, 0x4210, R52.reuse ;  /* 0x000042100b0b7816 */ /* 0x100fe40000000034 */
[----:B------:R-:W-:Y:S02]  /*67e0*/  PRMT R37, R15, 0x5210, R52 ;  /* 0x000052100f257816 */ /* 0x000fe40000000034 */
[--C-:B------:R-:W-:Y:S02]  /*67f0*/  PRMT R12, R17, 0x4210, R38.reuse ;  /* 0x00004210110c7816 */ /* 0x100fe40000000026 */
[----:B------:R-:W-:Y:S02]  /*6800*/  PRMT R38, R3, 0x5210, R38 ;  /* 0x0000521003267816 */ /* 0x000fe40000000026 */
[----:B------:R-:W-:-:S02]  /*6810*/  PRMT R13, R19, 0x4210, R54 ;  /* 0x00004210130d7816 */ /* 0x000fc40000000036 */
[----:B------:R-:W-:Y:S02]  /*6820*/  LOP3.LUT R6, R7, 0x8, RZ, 0x3c, !PT ;  /* 0x0000000807067812 */ /* 0x000fe400078e3cff */
[----:B------:R-:W-:Y:S01]  /*6830*/  PRMT R39, R5, 0x5210, R54 ;  /* 0x0000521005277816 */ /* 0x000fe20000000036 */
[----:B------:R-:W-:Y:S04]  /*6840*/  STS.64 [R7+UR8], R10 ;  /* 0x0000000a07007988 */ /* 0x000fe80008000a08 */
[----:B------:R4:W-:Y:S04]  /*6850*/  STS.64 [R7+UR8+0x400], R36 ;  /* 0x0004002407007988 */ /* 0x0009e80008000a08 */
[----:B------:R-:W-:Y:S04]  /*6860*/  STS.64 [R6+UR8+0x2000], R12 ;  /* 0x0020000c06007988 */ /* 0x000fe80008000a08 */
[----:B------:R1:W-:Y:S01]  /*6870*/  STS.64 [R6+UR8+0x2400], R38 ;  /* 0x0024002606007988 */ /* 0x0003e20008000a08 */
[----:B------:R-:W-:Y:S01]  /*6880*/  BAR.SYNC.DEFER_BLOCKING 0x0 ;  /* 0x0000000000007b1d */ /* 0x000fe20000010000 */
[C---:B---3--:R-:W-:Y:S01]  /*6890*/  IMAD R0, R59.reuse, UR4, RZ ;  /* 0x000000043b007c24 */ /* 0x048fe2000f8e02ff */
[----:B------:R-:W-:-:S04]  /*68a0*/  ISETP.GE.AND P0, PT, R59, UR6, PT ;  /* 0x000000063b007c0c */ /* 0x000fc8000bf06270 */
[----:B------:R-:W-:Y:S01]  /*68b0*/  ULDC UR6, c[0x0][0x248] ;  /* 0x0000920000067ab9 */ /* 0x000fe20000000800 */
[----:B------:R-:W-:Y:S01]  /*68c0*/  ULDC.64 UR4, c[0x0][0x220] ;  /* 0x0000880000047ab9 */ /* 0x000fe20000000a00 */
[----:B------:R-:W3:Y:S01]  /*68d0*/  LDS.64 R4, [R8+UR8] ;  /* 0x0000000808047984 */ /* 0x000ee20008000a00 */
[----:B----4-:R-:W-:Y:S01]  /*68e0*/  IMAD R7, R58, UR6, RZ ;  /* 0x000000063a077c24 */ /* 0x010fe2000f8e02ff */
[----:B-1----:R-:W-:Y:S01]  /*68f0*/  IADD3 R6, P2, R0, UR4, RZ ;  /* 0x0000000400067c10 */ /* 0x002fe2000ff5e0ff */
[C---:B-----5:R-:W-:Y:S01]  /*6900*/  IMAD R9, R56.reuse, UR6, RZ ;  /* 0x0000000638097c24 */ /* 0x060fe2000f8e02ff */
[----:B------:R-:W-:Y:S02]  /*6910*/  ISETP.LT.AND P4, PT, R56, UR7, !P0 ;  /* 0x0000000738007c0c */ /* 0x000fe4000c781270 */
[----:B------:R-:W4:Y:S01]  /*6920*/  LDL.LU R56, [R1+0xf0] ;  /* 0x0000f00001387983 */ /* 0x000f220000300800 */
[----:B------:R-:W-:Y:S02]  /*6930*/  LEA.HI.X.SX32 R0, R0, UR5, 0x1, P2 ;  /* 0x0000000500007c11 */ /* 0x000fe400090f0eff */
[----:B------:R-:W-:-:S02]  /*6940*/  IADD3 R10, P2, R7, R6, RZ ;  /* 0x00000006070a7210 */ /* 0x000fc40007f5e0ff */
[----:B------:R-:W-:Y:S02]  /*6950*/  ISETP.LT.AND P1, PT, R58, UR7, !P0 ;  /* 0x000000073a007c0c */ /* 0x000fe4000c721270 */
[----:B------:R-:W-:Y:S01]  /*6960*/  LEA.HI.X.SX32 R11, R7, R0, 0x1, P2 ;  /* 0x00000000070b7211 */ /* 0x000fe200010f0eff */
[C---:B------:R-:W-:Y:S01]  /*6970*/  IMAD R7, R18.reuse, UR6, RZ ;  /* 0x0000000612077c24 */ /* 0x040fe2000f8e02ff */
[----:B------:R-:W-:Y:S02]  /*6980*/  ISETP.LT.AND P2, PT, R18, UR7, !P0 ;  /* 0x0000000712007c0c */ /* 0x000fe4000c741270 */
[----:B------:R-:W5:Y:S04]  /*6990*/  LDL.LU R18, [R1+0xec] ;  /* 0x0000ec0001127983 */ /* 0x000f680000300800 */
[----:B------:R-:W5:Y:S04]  /*69a0*/  LDL.LU R59, [R1+0xe8] ;  /* 0x0000e800013b7983 */ /* 0x000f680000300800 */
[----:B------:R-:W5:Y:S01]  /*69b0*/  LDL.LU R58, [R1+0xe4] ;  /* 0x0000e400013a7983 */ /* 0x000f620000300800 */
[----:B------:R-:W-:-:S04]  /*69c0*/  IADD3 R14, P6, R7, R6, RZ ;  /* 0x00000006070e7210 */ /* 0x000fc80007fde0ff */
[----:B------:R-:W-:Y:S02]  /*69d0*/  LEA.HI.X.SX32 R15, R7, R0, 0x1, P6 ;  /* 0x00000000070f7211 */ /* 0x000fe400030f0eff */
[----:B---3--:R-:W-:-:S05]  /*69e0*/  PRMT R21, R4, 0x7770, RZ ;  /* 0x0000777004157816 */ /* 0x008fca00000000ff */
[----:B------:R1:W-:Y:S01]  /*69f0*/  @P1 STG.E.U8 desc[UR12][R10.64], R21 ;  /* 0x000000150a001986 */ /* 0x0003e2000c10110c */
[C---:B--2---:R-:W-:Y:S01]  /*6a00*/  ISETP.LT.AND P1, PT, R22.reuse, UR7, !P0 ;  /* 0x0000000716007c0c */ /* 0x044fe2000c721270 */
[----:B------:R-:W-:Y:S02]  /*6a10*/  IMAD R7, R22, UR6, RZ ;  /* 0x0000000616077c24 */ /* 0x000fe4000f8e02ff */
[----:B------:R-:W2:Y:S01]  /*6a20*/  LDL.LU R22, [R1+0xe0] ;  /* 0x0000e00001167983 */ /* 0x000ea20000300800 */
[----:B0-----:R-:W-:-:S05]  /*6a30*/  LOP3.LUT R20, R8, 0x8, RZ, 0x3c, !PT ;  /* 0x0000000808147812 */ /* 0x001fca00078e3cff */
[----:B------:R-:W0:Y:S01]  /*6a40*/  LDS.64 R2, [R20+UR8] ;  /* 0x0000000814027984 */ /* 0x000e220008000a00 */
[C---:B------:R-:W-:Y:S02]  /*6a50*/  IADD3 R12, P3, R9.reuse, R6, RZ ;  /* 0x00000006090c7210 */ /* 0x040fe40007f7e0ff */
[----:B------:R-:W-:Y:S02]  /*6a60*/  PRMT R23, R4, 0x7771, RZ ;  /* 0x0000777104177816 */ /* 0x000fe400000000ff */
[----:B------:R-:W-:Y:S01]  /*6a70*/  LEA.HI.X.SX32 R13, R9, R0, 0x1, P3 ;  /* 0x00000000090d7211 */ /* 0x000fe200018f0eff */
[----:B------:R-:W-:Y:S01]  /*6a80*/  IMAD R9, R57, UR6, RZ ;  /* 0x0000000639097c24 */ /* 0x000fe2000f8e02ff */
[C---:B------:R-:W-:Y:S01]  /*6a90*/  ISETP.LT.AND P3, PT, R16.reuse, UR7, !P0 ;  /* 0x0000000710007c0c */ /* 0x040fe2000c761270 */
[----:B------:R-:W-:-:S03]  /*6aa0*/  IMAD R19, R16, UR6, RZ ;  /* 0x0000000610137c24 */ /* 0x000fc6000f8e02ff */
[-C--:B------:R-:W-:Y:S02]  /*6ab0*/  IADD3 R16, P5, R9, R6.reuse, RZ ;  /* 0x0000000609107210 */ /* 0x080fe40007fbe0ff */
[----:B-1----:R-:W-:Y:S02]  /*6ac0*/  IADD3 R10, P6, R19, R6, RZ ;  /* 0x00000006130a7210 */ /* 0x002fe40007fde0ff */
[-C--:B------:R-:W-:Y:S02]  /*6ad0*/  LEA.HI.X.SX32 R17, R9, R0.reuse, 0x1, P5 ;  /* 0x0000000009117211 */ /* 0x080fe400028f0eff */
[----:B------:R-:W-:Y:S02]  /*6ae0*/  LEA.HI.X.SX32 R11, R19, R0, 0x1, P6 ;  /* 0x00000000130b7211 */ /* 0x000fe400030f0eff */
[----:B------:R-:W-:Y:S02]  /*6af0*/  PRMT R21, R4, 0x7772, RZ ;  /* 0x0000777204157816 */ /* 0x000fe400000000ff */
[----:B0-----:R-:W-:-:S05]  /*6b00*/  PRMT R25, R2, 0x7770, RZ ;  /* 0x0000777002197816 */ /* 0x001fca00000000ff */
[----:B------:R0:W-:Y:S01]  /*6b10*/  @P4 STG.E.U8 desc[UR12][R12.64], R25 ;  /* 0x000000190c004986 */ /* 0x0001e2000c10110c */
[----:B------:R-:W-:-:S03]  /*6b20*/  ISETP.LT.AND P4, PT, R57, UR7, !P0 ;  /* 0x0000000739007c0c */ /* 0x000fc6000c781270 */
[----:B------:R-:W-:Y:S01]  /*6b30*/  @P2 STG.E.U8 desc[UR12][R14.64], R23 ;  /* 0x000000170e002986 */ /* 0x000fe2000c10110c */
[----:B------:R-:W-:-:S03]  /*6b40*/  PRMT R27, R2, 0x7771, RZ ;  /* 0x00007771021b7816 */ /* 0x000fc600000000ff */
[----:B------:R-:W3:Y:S01]  /*6b50*/  LDL.LU R57, [R1+0xdc] ;  /* 0x0000dc0001397983 */ /* 0x000ee20000300800 */
[----:B0-----:R-:W-:-:S04]  /*6b60*/  IADD3 R12, P2, R7, R6, RZ ;  /* 0x00000006070c7210 */ /* 0x001fc80007f5e0ff */
[----:B------:R-:W-:Y:S01]  /*6b70*/  LEA.HI.X.SX32 R13, R7, R0, 0x1, P2 ;  /* 0x00000000070d7211 */ /* 0x000fe200010f0eff */
[----:B------:R-:W-:Y:S01]  /*6b80*/  @P4 STG.E.U8 desc[UR12][R16.64], R27 ;  /* 0x0000001b10004986 */ /* 0x000fe2000c10110c */
[----:B------:R-:W-:-:S03]  /*6b90*/  PRMT R25, R2, 0x7772, RZ ;  /* 0x0000777202197816 */ /* 0x000fc600000000ff */
[----:B------:R0:W-:Y:S04]  /*6ba0*/  @P3 STG.E.U8 desc[UR12][R10.64], R21 ;  /* 0x000000150a003986 */ /* 0x0001e8000c10110c */
[----:B------:R1:W-:Y:S01]  /*6bb0*/  @P1 STG.E.U8 desc[UR12][R12.64], R25 ;  /* 0x000000190c001986 */ /* 0x0003e2000c10110c */
[----:B0-----:R-:W-:Y:S01]  /*6bc0*/  PRMT R21, R4, 0x7773, RZ ;  /* 0x0000777304157816 */ /* 0x001fe200000000ff */
[C---:B----4-:R-:W-:Y:S01]  /*6bd0*/  IMAD R7, R56.reuse, UR6, RZ ;  /* 0x0000000638077c24 */ /* 0x050fe2000f8e02ff */
[----:B------:R-:W-:Y:S02]  /*6be0*/  ISETP.LT.AND P2, PT, R56, UR7, !P0 ;  /* 0x0000000738007c0c */ /* 0x000fe4000c741270 */
[----:B------:R-:W4:Y:S02]  /*6bf0*/  LDL.LU R56, [R1+0xd8] ;  /* 0x0000d80001387983 */ /* 0x000f240000300800 */
[----:B------:R-:W-:-:S04]  /*6c00*/  IADD3 R14, P6, R7, R6, RZ ;  /* 0x00000006070e7210 */ /* 0x000fc80007fde0ff */
[----:B------:R-:W-:Y:S02]  /*6c10*/  LEA.HI.X.SX32 R15, R7, R0, 0x1, P6 ;  /* 0x00000000070f7211 */ /* 0x000fe400030f0eff */
[C---:B-----5:R-:W-:Y:S01]  /*6c20*/  ISETP.LT.AND P4, PT, R18.reuse, UR7, !P0 ;  /* 0x0000000712007c0c */ /* 0x060fe2000c781270 */
[----:B------:R-:W-:Y:S02]  /*6c30*/  IMAD R9, R18, UR6, RZ ;  /* 0x0000000612097c24 */ /* 0x000fe4000f8e02ff */
[----:B------:R-:W5:Y:S01]  /*6c40*/  LDL.LU R18, [R1+0xd4] ;  /* 0x0000d40001127983 */ /* 0x000f620000300800 */
[----:B------:R-:W-:-:S03]  /*6c50*/  IMAD R7, R58, UR6, RZ ;  /* 0x000000063a077c24 */ /* 0x000fc6000f8e02ff */
[----:B------:R0:W-:Y:S02]  /*6c60*/  @P2 STG.E.U8 desc[UR12][R14.64], R21 ;  /* 0x000000150e002986 */ /* 0x0001e4000c10110c */
[----:B-1----:R-:W-:-:S04]  /*6c70*/  IADD3 R12, P2, R7, R6, RZ ;  /* 0x00000006070c7210 */ /* 0x002fc80007f5e0ff */
[----:B------:R-:W-:Y:S02]  /*6c80*/  LEA.HI.X.SX32 R13, R7, R0, 0x1, P2 ;  /* 0x00000000070d7211 */ /* 0x000fe400010f0eff */
[C---:B--2---:R-:W-:Y:S01]  /*6c90*/  ISETP.LT.AND P2, PT, R22.reuse, UR7, !P0 ;  /* 0x0000000716007c0c */ /* 0x044fe2000c741270 */
[----:B------:R-:W-:Y:S02]  /*6ca0*/  IMAD R7, R22, UR6, RZ ;  /* 0x0000000616077c24 */ /* 0x000fe4000f8e02ff */
[----:B------:R-:W2:Y:S01]  /*6cb0*/  LDL.LU R22, [R1+0xd0] ;  /* 0x0000d00001167983 */ /* 0x000ea20000300800 */
[----:B------:R-:W-:-:S03]  /*6cc0*/  IMAD R19, R59, UR6, RZ ;  /* 0x000000063b137c24 */ /* 0x000fc6000f8e02ff */
[----:B------:R-:W2:Y:S01]  /*6cd0*/  LDL.LU R4, [R1+0xcc] ;  /* 0x0000cc0001047983 */ /* 0x000ea20000300800 */
[----:B------:R-:W-:Y:S02]  /*6ce0*/  ISETP.LT.AND P3, PT, R59, UR7, !P0 ;  /* 0x000000073b007c0c */ /* 0x000fe4000c761270 */
[----:B------:R-:W-:Y:S02]  /*6cf0*/  ISETP.LT.AND P1, PT, R58, UR7, !P0 ;  /* 0x000000073a007c0c */ /* 0x000fe4000c721270 */
[-C--:B------:R-:W-:Y:S01]  /*6d00*/  IADD3 R16, P5, R9, R6.reuse, RZ ;  /* 0x0000000609107210 */ /* 0x080fe20007fbe0ff */
[----:B------:R-:W2:Y:S01]  /*6d10*/  LDL.LU R58, [R1+0xc8] ;  /* 0x0000c800013a7983 */ /* 0x000ea20000300800 */
[----:B------:R-:W-:Y:S02]  /*6d20*/  IADD3 R10, P6, R19, R6, RZ ;  /* 0x00000006130a7210 */ /* 0x000fe40007fde0ff */
[----:B------:R-:W-:Y:S02]  /*6d30*/  PRMT R23, R2, 0x7773, RZ ;  /* 0x0000777302177816 */ /* 0x000fe400000000ff */
[----:B------:R-:W2:Y:S01]  /*6d40*/  LDL.LU R2, [R1+0xc4] ;  /* 0x0000c40001027983 */ /* 0x000ea20000300800 */
[----:B------:R-:W-:-:S02]  /*6d50*/  LEA.HI.X.SX32 R17, R9, R0, 0x1, P5 ;  /* 0x0000000009117211 */ /* 0x000fc400028f0eff */
[----:B------:R-:W-:Y:S02]  /*6d60*/  LEA.HI.X.SX32 R11, R19, R0, 0x1, P6 ;  /* 0x00000000130b7211 */ /* 0x000fe400030f0eff */
[----:B0-----:R-:W-:Y:S02]  /*6d70*/  IADD3 R14, P6, R7, R6, RZ ;  /* 0x00000006070e7210 */ /* 0x001fe40007fde0ff */
[----:B------:R-:W-:Y:S01]  /*6d80*/  PRMT R9, R5, 0x7770, RZ ;  /* 0x0000777005097816 */ /* 0x000fe200000000ff */
[----:B------:R0:W-:Y:S01]  /*6d90*/  @P4 STG.E.U8 desc[UR12][R16.64], R23 ;  /* 0x0000001710004986 */ /* 0x0001e2000c10110c */
[----:B------:R-:W-:Y:S02]  /*6da0*/  PRMT R25, R3, 0x7770, RZ ;  /* 0x0000777003197816 */ /* 0x000fe400000000ff */
[----:B------:R-:W-:Y:S02]  /*6db0*/  LEA.HI.X.SX32 R15, R7, R0, 0x1, P6 ;  /* 0x00000000070f7211 */ /* 0x000fe400030f0eff */
[----:B------:R-:W-:Y:S01]  /*6dc0*/  PRMT R27, R5, 0x7771, RZ ;  /* 0x00007771051b7816 */ /* 0x000fe200000000ff */
[----:B------:R-:W-:Y:S04]  /*6dd0*/  @P3 STG.E.U8 desc[UR12][R10.64], R9 ;  /* 0x000000090a003986 */ /* 0x000fe8000c10110c */
[----:B------:R1:W-:Y:S04]  /*6de0*/  @P1 STG.E.U8 desc[UR12][R12.64], R25 ;  /* 0x000000190c001986 */ /* 0x0003e8000c10110c */
[----:B------:R-:W-:Y:S04]  /*6df0*/  @P2 STG.E.U8 desc[UR12][R14.64], R27 ;  /* 0x0000001b0e002986 */ /* 0x000fe8000c10110c */
[----:B------:R2:W-:Y:S01]  /*6e00*/  LDS.64 R10, [R20+UR8+0x800] ;  /* 0x00080008140a7984 */ /* 0x0005e20008000a00 */
[C---:B---3--:R-:W-:Y:S01]  /*6e10*/  IMAD R19, R57.reuse, UR6, RZ ;  /* 0x0000000639137c24 */ /* 0x048fe2000f8e02ff */
[----:B------:R-:W-:-:S02]  /*6e20*/  ISETP.LT.AND P4, PT, R57, UR7, !P0 ;  /* 0x0000000739007c0c */ /* 0x000fc4000c781270 */
[----:B------:R-:W3:Y:S04]  /*6e30*/  LDS.64 R8, [R8+UR8+0x800] ;  /* 0x0008000808087984 */ /* 0x000ee80008000a00 */
[----:B------:R-:W3:Y:S01]  /*6e40*/  LDL.LU R57, [R1+0xc0] ;  /* 0x0000c00001397983 */ /* 0x000ee20000300800 */
[----:B0-----:R-:W-:-:S04]  /*6e50*/  IADD3 R16, P5, R19, R6, RZ ;  /* 0x0000000613107210 */ /* 0x001fc80007fbe0ff */
[----:B------:R-:W-:Y:S02]  /*6e60*/  LEA.HI.X.SX32 R17, R19, R0, 0x1, P5 ;  /* 0x0000000013117211 */ /* 0x000fe400028f0eff */
[----:B------:R-:W-:Y:S02]  /*6e70*/  PRMT R29, R3, 0x7771, RZ ;  /* 0x00007771031d7816 */ /* 0x000fe400000000ff */
[----:B-1----:R-:W-:-:S03]  /*6e80*/  PRMT R25, R5, 0x7772, RZ ;  /* 0x0000777205197816 */ /* 0x002fc600000000ff */
[----:B------:R0:W-:Y:S01]  /*6e90*/  @P4 STG.E.U8 desc[UR12][R16.64], R29 ;  /* 0x0000001d10004986 */ /* 0x0001e2000c10110c */
[C---:B----4-:R-:W-:Y:S01]  /*6ea0*/  ISETP.LT.AND P3, PT, R56.reuse, UR7, !P0 ;  /* 0x0000000738007c0c */ /* 0x050fe2000c761270 */
[----:B------:R-:W-:Y:S02]  /*6eb0*/  IMAD R21, R56, UR6, RZ ;  /* 0x0000000638157c24 */ /* 0x000fe4000f8e02ff */
[----:B------:R-:W4:Y:S01]  /*6ec0*/  LDL.LU R56, [R1+0xbc] ;  /* 0x0000bc0001387983 */ /* 0x000f220000300800 */
[C---:B-----5:R-:W-:Y:S01]  /*6ed0*/  IMAD R23, R18.reuse, UR6, RZ ;  /* 0x0000000612177c24 */ /* 0x060fe2000f8e02ff */
[----:B------:R-:W-:-:S04]  /*6ee0*/  ISETP.LT.AND P1, PT, R18, UR7, !P0 ;  /* 0x0000000712007c0c */ /* 0x000fc8000c721270 */
[----:B------:R-:W-:-:S04]  /*6ef0*/  IADD3 R18, P2, R23, R6, RZ ;  /* 0x0000000617127210 */ /* 0x000fc80007f5e0ff */
[----:B------:R-:W-:Y:S02]  /*6f00*/  LEA.HI.X.SX32 R19, R23, R0, 0x1, P2 ;  /* 0x0000000017137211 */ /* 0x000fe400010f0eff */
[----:B------:R-:W-:Y:S02]  /*6f10*/  IADD3 R12, P6, R21, R6, RZ ;  /* 0x00000006150c7210 */ /* 0x000fe40007fde0ff */
[----:B------:R-:W-:Y:S02]  /*6f20*/  PRMT R23, R3, 0x7772, RZ ;  /* 0x0000777203177816 */ /* 0x000fe400000000ff */
[----:B------:R-:W-:-:S05]  /*6f30*/  LEA.HI.X.SX32 R13, R21, R0, 0x1, P6 ;  /* 0x00000000150d7211 */ /* 0x000fca00030f0eff */
[----:B------:R-:W-:Y:S04]  /*6f40*/  @P3 STG.E.U8 desc[UR12][R12.64], R25 ;  /* 0x000000190c003986 */ /* 0x000fe8000c10110c */
[----:B------:R1:W-:Y:S01]  /*6f50*/  @P1 STG.E.U8 desc[UR12][R18.64], R23 ;  /* 0x0000001712001986 */ /* 0x0003e2000c10110c */
[C---:B--2---:R-:W-:Y:S01]  /*6f60*/  ISETP.LT.AND P2, PT, R22.reuse, UR7, !P0 ;  /* 0x0000000716007c0c */ /* 0x044fe2000c741270 */
[----:B------:R-:W-:Y:S02]  /*6f70*/  IMAD R7, R22, UR6, RZ ;  /* 0x0000000616077c24 */ /* 0x000fe4000f8e02ff */
[----:B------:R-:W2:Y:S04]  /*6f80*/  LDL.LU R22, [R1+0xb8] ;  /* 0x0000b80001167983 */ /* 0x000ea80000300800 */
[----:B------:R-:W5:Y:S04]  /*6f90*/  LDL.LU R20, [R1+0xb4] ;  /* 0x0000b40001147983 */ /* 0x000f680000300800 */
[----:B0-----:R-:W2:Y:S04]  /*6fa0*/  LDL.LU R16, [R1+0xb0] ;  /* 0x0000b00001107983 */ /* 0x001ea80000300800 */
[----:B-1----:R-:W2:Y:S01]  /*6fb0*/  LDL.LU R18, [R1+0xac] ;  /* 0x0000ac0001127983 */ /* 0x002ea20000300800 */
[C---:B------:R-:W-:Y:S01]  /*6fc0*/  ISETP.LT.AND P3, PT, R4.reuse, UR7, !P0 ;  /* 0x0000000704007c0c */ /* 0x040fe2000c761270 */
[----:B------:R-:W-:Y:S01]  /*6fd0*/  IMAD R15, R4, UR6, RZ ;  /* 0x00000006040f7c24 */ /* 0x000fe2000f8e02ff */
[----:B------:R-:W-:Y:S01]  /*6fe0*/  IADD3 R4, P1, R7, R6, RZ ;  /* 0x0000000607047210 */ /* 0x000fe20007f3e0ff */
[----:B------:R-:W-:Y:S01]  /*6ff0*/  IMAD R17, R58, UR6, RZ ;  /* 0x000000063a117c24 */ /* 0x000fe2000f8e02ff */
[----:B------:R-:W-:Y:S01]  /*7000*/  PRMT R21, R5, 0x7773, RZ ;  /* 0x0000777305157816 */ /* 0x000fe200000000ff */
[----:B------:R-:W2:Y:S01]  /*7010*/  LDL.LU R59, [R1+0xa8] ;  /* 0x0000a800013b7983 */ /* 0x000ea20000300800 */
[----:B------:R-:W-:Y:S01]  /*7020*/  LEA.HI.X.SX32 R5, R7, R0, 0x1, P1 ;  /* 0x0000000007057211 */ /* 0x000fe200008f0eff */
[----:B------:R-:W-:Y:S01]  /*7030*/  IMAD R7, R2, UR6, RZ ;  /* 0x0000000602077c24 */ /* 0x000fe2000f8e02ff */
[----:B------:R-:W-:-:S02]  /*7040*/  ISETP.LT.AND P4, PT, R58, UR7, !P0 ;  /* 0x000000073a007c0c */ /* 0x000fc4000c781270 */
[-C--:B------:R-:W-:Y:S01]  /*7050*/  IADD3 R14, P5, R15, R6.reuse, RZ ;  /* 0x000000060f0e7210 */ /* 0x080fe20007fbe0ff */
[----:B------:R-:W-:Y:S01]  /*7060*/  @P2 STG.E.U8 desc[UR12][R4.64], R21 ;  /* 0x0000001504002986 */ /* 0x000fe2000c10110c */
[-C--:B------:R-:W-:Y:S02]  /*7070*/  IADD3 R12, P2, R7, R6.reuse, RZ ;  /* 0x00000006070c7210 */ /* 0x080fe40007f5e0ff */
[----:B------:R-:W-:Y:S01]  /*7080*/  ISETP.LT.AND P1, PT, R2, UR7, !P0 ;  /* 0x0000000702007c0c */ /* 0x000fe2000c721270 */
[----:B------:R-:W2:Y:S01]  /*7090*/  LDL.LU R58, [R1+0xa4] ;  /* 0x0000a400013a7983 */ /* 0x000ea20000300800 */
[----:B------:R-:W-:Y:S02]  /*70a0*/  IADD3 R2, P6, R17, R6, RZ ;  /* 0x0000000611027210 */ /* 0x000fe40007fde0ff */
[-C--:B------:R-:W-:Y:S02]  /*70b0*/  LEA.HI.X.SX32 R13, R7, R0.reuse, 0x1, P2 ;  /* 0x00000000070d7211 */ /* 0x080fe400010f0eff */
[----:B------:R-:W-:-:S02]  /*70c0*/  LEA.HI.X.SX32 R15, R15, R0, 0x1, P5 ;  /* 0x000000000f0f7211 */ /* 0x000fc400028f0eff */
[----:B------:R-:W-:Y:S02]  /*70d0*/  PRMT R19, R3, 0x7773, RZ ;  /* 0x0000777303137816 */ /* 0x000fe400000000ff */
[----:B------:R-:W-:Y:S02]  /*70e0*/  LEA.HI.X.SX32 R3, R17, R0, 0x1, P6 ;  /* 0x0000000011037211 */ /* 0x000fe400030f0eff */
[----:B---3--:R-:W-:Y:S01]  /*70f0*/  PRMT R23, R8, 0x7770, RZ ;  /* 0x0000777008177816 */ /* 0x008fe200000000ff */
[----:B------:R-:W-:Y:S01]  /*7100*/  @P3 STG.E.U8 desc[UR12][R14.64], R19 ;  /* 0x000000130e003986 */ /* 0x000fe2000c10110c */
[----:B------:R-:W-:-:S03]  /*7110*/  PRMT R25, R10, 0x7770, RZ ;  /* 0x000077700a197816 */ /* 0x000fc600000000ff */
[----:B------:R0:W-:Y:S01]  /*7120*/  @P4 STG.E.U8 desc[UR12][R2.64], R23 ;  /* 0x0000001702004986 */ /* 0x0001e2000c10110c */
[C---:B------:R-:W-:Y:S01]  /*7130*/  IMAD R7, R57.reuse, UR6, RZ ;  /* 0x0000000639077c24 */ /* 0x040fe2000f8e02ff */
[----:B------:R-:W-:Y:S02]  /*7140*/  ISETP.LT.AND P2, PT, R57, UR7, !P0 ;  /* 0x0000000739007c0c */ /* 0x000fe4000c741270 */
[----:B0-----:R-:W-:Y:S01]  /*7150*/  PRMT R23, R8, 0x7771, RZ ;  /* 0x0000777108177816 */ /* 0x001fe200000000ff */
[----:B------:R0:W-:Y:S01]  /*7160*/  @P1 STG.E.U8 desc[UR12][R12.64], R25 ;  /* 0x000000190c001986 */ /* 0x0001e2000c10110c */
[----:B------:R-:W-:-:S03]  /*7170*/  IADD3 R4, P6, R7, R6, RZ ;  /* 0x0000000607047210 */ /* 0x000fc60007fde0ff */
[----:B------:R-:W3:Y:S01]  /*7180*/  LDL.LU R57, [R1+0xa0] ;  /* 0x0000a00001397983 */ /* 0x000ee20000300800 */
[----:B------:R-:W-:-:S05]  /*7190*/  LEA.HI.X.SX32 R5, R7, R0, 0x1, P6 ;  /* 0x0000000007057211 */ /* 0x000fca00030f0eff */
[----:B------:R1:W-:Y:S01]  /*71a0*/  @P2 STG.E.U8 desc[UR12][R4.64], R23 ;  /* 0x0000001704002986 */ /* 0x0003e2000c10110c */
[----:B------:R-:W-:Y:S01]  /*71b0*/  PRMT R27, R10, 0x7771, RZ ;  /* 0x000077710a1b7816 */ /* 0x000fe200000000ff */
[C---:B----4-:R-:W-:Y:S01]  /*71c0*/  IMAD R17, R56.reuse, UR6, RZ ;  /* 0x0000000638117c24 */ /* 0x050fe2000f8e02ff */
[----:B------:R-:W-:Y:S02]  /*71d0*/  ISETP.LT.AND P4, PT, R56, UR7, !P0 ;  /* 0x0000000738007c0c */ /* 0x000fe4000c781270 */
[----:B------:R-:W4:Y:S02]  /*71e0*/  LDL.LU R56, [R1+0x9c] ;  /* 0x00009c0001387983 */ /* 0x000f240000300800 */
[----:B------:R-:W-:-:S04]  /*71f0*/  IADD3 R14, P5, R17, R6, RZ ;  /* 0x00000006110e7210 */ /* 0x000fc80007fbe0ff */
[----:B------:R-:W-:-:S05]  /*7200*/  LEA.HI.X.SX32 R15, R17, R0, 0x1, P5 ;  /* 0x00000000110f7211 */ /* 0x000fca00028f0eff */
[----:B------:R-:W-:Y:S01]  /*7210*/  @P4 STG.E.U8 desc[UR12][R14.64], R27 ;  /* 0x0000001b0e004986 */ /* 0x000fe2000c10110c */
[----:B-----5:R-:W-:-:S05]  /*7220*/  IMAD R7, R20, UR6, RZ ;  /* 0x0000000614077c24 */ /* 0x020fca000f8e02ff */
[C---:B0-----:R-:W-:Y:S01]  /*7230*/  IADD3 R12, P2, R7.reuse, R6, RZ ;  /* 0x00000006070c7210 */ /* 0x041fe20007f5e0ff */
[C---:B--2---:R-:W-:Y:S01]  /*7240*/  IMAD R19, R22.reuse, UR6, RZ ;  /* 0x0000000616137c24 */ /* 0x044fe2000f8e02ff */
[----:B------:R-:W-:Y:S02]  /*7250*/  ISETP.LT.AND P3, PT, R22, UR7, !P0 ;  /* 0x0000000716007c0c */ /* 0x000fe4000c761270 */
[----:B------:R-:W-:Y:S01]  /*7260*/  LEA.HI.X.SX32 R13, R7, R0, 0x1, P2 ;  /* 0x00000000070d7211 */ /* 0x000fe200010f0eff */
[C---:B------:R-:W-:Y:S01]  /*7270*/  IMAD R7, R16.reuse, UR6, RZ ;  /* 0x0000000610077c24 */ /* 0x040fe2000f8e02ff */
[----:B------:R-:W-:Y:S02]  /*7280*/  ISETP.LT.AND P2, PT, R16, UR7, !P0 ;  /* 0x0000000710007c0c */ /* 0x000fe4000c741270 */
[----:B------:R-:W2:Y:S01]  /*7290*/  LDL.LU R16, [R1+0x98] ;  /* 0x0000980001107983 */ /* 0x000ea20000300800 */
[----:B------:R-:W-:-:S03]  /*72a0*/  ISETP.LT.AND P1, PT, R20, UR7, !P0 ;  /* 0x0000000714007c0c */ /* 0x000fc6000c721270 */
[----:B------:R-:W5:Y:S04]  /*72b0*/  LDL.LU R22, [R1+0x94] ;  /* 0x0000940001167983 */ /* 0x000f680000300800 */
[----:B------:R-:W5:Y:S01]  /*72c0*/  LDL.LU R20, [R1+0x90] ;  /* 0x0000900001147983 */ /* 0x000f620000300800 */
[C---:B------:R-:W-:Y:S01]  /*72d0*/  ISETP.LT.AND P4, PT, R18.reuse, UR7, !P0 ;  /* 0x0000000712007c0c */ /* 0x040fe2000c781270 */
[----:B------:R-:W-:Y:S02]  /*72e0*/  IMAD R17, R18, UR6, RZ ;  /* 0x0000000612117c24 */ /* 0x000fe4000f8e02ff */
[----:B------:R-:W5:Y:S01]  /*72f0*/  LDL.LU R18, [R1+0x8c] ;  /* 0x00008c0001127983 */ /* 0x000f620000300800 */
[----:B------:R-:W-:Y:S02]  /*7300*/  IADD3 R2, P6, R19, R6, RZ ;  /* 0x0000000613027210 */ /* 0x000fe40007fde0ff */
[----:B------:R-:W-:-:S02]  /*7310*/  PRMT R21, R8, 0x7772, RZ ;  /* 0x0000777208157816 */ /* 0x000fc400000000ff */
[----:B------:R-:W-:Y:S02]  /*7320*/  LEA.HI.X.SX32 R3, R19, R0, 0x1, P6 ;  /* 0x0000000013037211 */ /* 0x000fe400030f0eff */
[----:B------:R-:W-:Y:S02]  /*7330*/  PRMT R25, R10, 0x7772, RZ ;  /* 0x000077720a197816 */ /* 0x000fe400000000ff */
[----:B-1----:R-:W-:Y:S01]  /*7340*/  IADD3 R4, P6, R7, R6, RZ ;  /* 0x0000000607047210 */ /* 0x002fe20007fde0ff */
[----:B------:R0:W-:Y:S01]  /*7350*/  @P3 STG.E.U8 desc[UR12][R2.64], R21 ;  /* 0x0000001502003986 */ /* 0x0001e2000c10110c */
[C---:B------:R-:W-:Y:S01]  /*7360*/  IMAD R19, R59.reuse, UR6, RZ ;  /* 0x000000063b137c24 */ /* 0x040fe2000f8e02ff */
[----:B------:R-:W-:Y:S02]  /*7370*/  ISETP.LT.AND P3, PT, R59, UR7, !P0 ;  /* 0x000000073b007c0c */ /* 0x000fe4000c761270 */
[----:B------:R-:W-:Y:S01]  /*7380*/  LEA.HI.X.SX32 R5, R7, R0, 0x1, P6 ;  /* 0x0000000007057211 */ /* 0x000fe200030f0eff */
[----:B------:R1:W-:Y:S01]  /*7390*/  @P1 STG.E.U8 desc[UR12][R12.64], R25 ;  /* 0x000000190c001986 */ /* 0x0003e2000c10110c */
[C---:B------:R-:W-:Y:S01]  /*73a0*/  IMAD R7, R58.reuse, UR6, RZ ;  /* 0x000000063a077c24 */ /* 0x040fe2000f8e02ff */
[----:B------:R-:W-:-:S02]  /*73b0*/  ISETP.LT.AND P1, PT, R58, UR7, !P0 ;  /* 0x000000073a007c0c */ /* 0x000fc4000c721270 */
[----:B0-----:R-:W-:Y:S02]  /*73c0*/  PRMT R21, R8, 0x7773, RZ ;  /* 0x0000777308157816 */ /* 0x001fe400000000ff */
[-C--:B------:R-:W-:Y:S02]  /*73d0*/  IADD3 R14, P5, R17, R6.reuse, RZ ;  /* 0x00000006110e7210 */ /* 0x080fe40007fbe0ff */
[-C--:B------:R-:W-:Y:S01]  /*73e0*/  IADD3 R2, P6, R19, R6.reuse, RZ ;  /* 0x0000000613027210 */ /* 0x080fe20007fde0ff */
[----:B------:R0:W-:Y:S01]  /*73f0*/  @P2 STG.E.U8 desc[UR12][R4.64], R21 ;  /* 0x0000001504002986 */ /* 0x0001e2000c10110c */
[----:B-1----:R-:W-:Y:S02]  /*7400*/  IADD3 R12, P2, R7, R6, RZ ;  /* 0x00000006070c7210 */ /* 0x002fe40007f5e0ff */
[----:B------:R-:W-:Y:S02]  /*7410*/  LEA.HI.X.SX32 R15, R17, R0, 0x1, P5 ;  /* 0x00000000110f7211 */ /* 0x000fe400028f0eff */
[----:B------:R-:W-:-:S02]  /*7420*/  PRMT R23, R10, 0x7773, RZ ;  /* 0x000077730a177816 */ /* 0x000fc400000000ff */
[-C--:B------:R-:W-:Y:S02]  /*7430*/  LEA.HI.X.SX32 R3, R19, R0.reuse, 0x1, P6 ;  /* 0x0000000013037211 */ /* 0x080fe400030f0eff */
[----:B------:R-:W-:Y:S02]  /*7440*/  PRMT R25, R9, 0x7770, RZ ;  /* 0x0000777009197816 */ /* 0x000fe400000000ff */
[----:B------:R-:W-:Y:S01]  /*7450*/  LEA.HI.X.SX32 R13, R7, R0, 0x1, P2 ;  /* 0x00000000070d7211 */ /* 0x000fe200010f0eff */
[----:B---3--:R-:W-:Y:S01]  /*7460*/  IMAD R7, R57, UR6, RZ ;  /* 0x0000000639077c24 */ /* 0x008fe2000f8e02ff */
[----:B------:R-:W-:Y:S01]  /*7470*/  PRMT R27, R11, 0x7770, RZ ;  /* 0x000077700b1b7816 */ /* 0x000fe200000000ff */
[----:B------:R-:W-:Y:S04]  /*7480*/  @P4 STG.E.U8 desc[UR12][R14.64], R23 ;  /* 0x000000170e004986 */ /* 0x000fe8000c10110c */
[----:B------:R1:W-:Y:S01]  /*7490*/  @P3 STG.E.U8 desc[UR12][R2.64], R25 ;  /* 0x0000001902003986 */ /* 0x0003e2000c10110c */
[----:B0-----:R-:W-:-:S03]  /*74a0*/  IADD3 R4, P6, R7, R6, RZ ;  /* 0x0000000607047210 */ /* 0x001fc60007fde0ff */
[----:B------:R0:W-:Y:S01]  /*74b0*/  @P1 STG.E.U8 desc[UR12][R12.64], R27 ;  /* 0x0000001b0c001986 */ /* 0x0001e2000c10110c */
[----:B------:R-:W-:Y:S02]  /*74c0*/  LEA.HI.X.SX32 R5, R7, R0, 0x1, P6 ;  /* 0x0000000007057211 */ /* 0x000fe400030f0eff */
[----:B------:R-:W-:Y:S01]  /*74d0*/  ISETP.LT.AND P5, PT, R57, UR7, !P0 ;  /* 0x0000000739007c0c */ /* 0x000fe2000c7a1270 */
[----:B----4-:R-:W-:-:S05]  /*74e0*/  IMAD R17, R56, UR6, RZ ;  /* 0x0000000638117c24 */ /* 0x010fca000f8e02ff */
[----:B-1----:R-:W-:-:S04]  /*74f0*/  IADD3 R2, P1, R17, R6, RZ ;  /* 0x0000000611027210 */ /* 0x002fc80007f3e0ff */
[----:B------:R-:W-:Y:S02]  /*7500*/  LEA.HI.X.SX32 R3, R17, R0, 0x1, P1 ;  /* 0x0000000011037211 */ /* 0x000fe400008f0eff */
[----:B------:R-:W-:Y:S01]  /*7510*/  ISETP.LT.AND P4, PT, R56, UR7, !P0 ;  /* 0x0000000738007c0c */ /* 0x000fe2000c781270 */
[----:B--2---:R-:W-:Y:S02]  /*7520*/  IMAD R19, R16, UR6, RZ ;  /* 0x0000000610137c24 */ /* 0x004fe4000f8e02ff */
[----:B-----5:R-:W-:Y:S02]  /*7530*/  IMAD R21, R22, UR6, RZ ;  /* 0x0000000616157c24 */ /* 0x020fe4000f8e02ff */
[----:B------:R-:W-:Y:S01]  /*7540*/  IMAD R23, R20, UR6, RZ ;  /* 0x0000000614177c24 */ /* 0x000fe2000f8e02ff */
[----:B------:R-:W-:Y:S02]  /*7550*/  ISETP.LT.AND P3, PT, R16, UR7, !P0 ;  /* 0x0000000710007c0c */ /* 0x000fe4000c761270 */
[-C--:B------:R-:W-:Y:S01]  /*7560*/  IADD3 R14, P2, R19, R6.reuse, RZ ;  /* 0x00000006130e7210 */ /* 0x080fe20007f5e0ff */
[----:B------:R-:W-:Y:S01]  /*7570*/  IMAD R25, R18, UR6, RZ ;  /* 0x0000000612197c24 */ /* 0x000fe2000f8e02ff */
[----:B0-----:R-:W-:-:S02]  /*7580*/  IADD3 R12, P6, R21, R6, RZ ;  /* 0x00000006150c7210 */ /* 0x001fc40007fde0ff */
[----:B------:R-:W-:Y:S02]  /*7590*/  IADD3 R16, P1, R23, R6, RZ ;  /* 0x0000000617107210 */ /* 0x000fe40007f3e0ff */
[-C--:B------:R-:W-:Y:S02]  /*75a0*/  LEA.HI.X.SX32 R15, R19, R0.reuse, 0x1, P2 ;  /* 0x00000000130f7211 */ /* 0x080fe400010f0eff */
[----:B------:R-:W-:Y:S02]  /*75b0*/  ISETP.LT.AND P2, PT, R22, UR7, !P0 ;  /* 0x0000000716007c0c */ /* 0x000fe4000c741270 */
[-C--:B------:R-:W-:Y:S02]  /*75c0*/  LEA.HI.X.SX32 R13, R21, R0.reuse, 0x1, P6 ;  /* 0x00000000150d7211 */ /* 0x080fe400030f0eff */
[----:B------:R-:W-:Y:S02]  /*75d0*/  LEA.HI.X.SX32 R17, R23, R0, 0x1, P1 ;  /* 0x0000000017117211 */ /* 0x000fe400008f0eff */
[----:B------:R-:W-:-:S02]  /*75e0*/  IADD3 R6, P6, R25, R6, RZ ;  /* 0x0000000619067210 */ /* 0x000fc40007fde0ff */
[----:B------:R-:W-:Y:S02]  /*75f0*/  ISETP.LT.AND P1, PT, R20, UR7, !P0 ;  /* 0x0000000714007c0c */ /* 0x000fe4000c721270 */
[----:B------:R-:W-:Y:S02]  /*7600*/  ISETP.LT.AND P0, PT, R18, UR7, !P0 ;  /* 0x0000000712007c0c */ /* 0x000fe4000c701270 */
[----:B------:R-:W-:Y:S02]  /*7610*/  PRMT R21, R9, 0x7771, RZ ;  /* 0x0000777109157816 */ /* 0x000fe400000000ff */
[----:B------:R-:W-:Y:S02]  /*7620*/  LEA.HI.X.SX32 R7, R25, R0, 0x1, P6 ;  /* 0x0000000019077211 */ /* 0x000fe400030f0eff */
[----:B------:R-:W-:Y:S02]  /*7630*/  PRMT R25, R11, 0x7771, RZ ;  /* 0x000077710b197816 */ /* 0x000fe400000000ff */
[----:B------:R-:W-:-:S02]  /*7640*/  PRMT R19, R9, 0x7772, RZ ;  /* 0x0000777209137816 */ /* 0x000fc400000000ff */
[----:B------:R-:W-:Y:S01]  /*7650*/  PRMT R23, R11, 0x7772, RZ ;  /* 0x000077720b177816 */ /* 0x000fe200000000ff */
[----:B------:R0:W-:Y:S01]  /*7660*/  @P5 STG.E.U8 desc[UR12][R4.64], R21 ;  /* 0x0000001504005986 */ /* 0x0001e2000c10110c */
[----:B------:R-:W-:-:S03]  /*7670*/  PRMT R9, R9, 0x7773, RZ ;  /* 0x0000777309097816 */ /* 0x000fc600000000ff */
[----:B------:R0:W-:Y:S04]  /*7680*/  @P4 STG.E.U8 desc[UR12][R2.64], R25 ;  /* 0x0000001902004986 */ /* 0x0001e8000c10110c */
[----:B------:R0:W-:Y:S04]  /*7690*/  @P3 STG.E.U8 desc[UR12][R14.64], R19 ;  /* 0x000000130e003986 */ /* 0x0001e8000c10110c */
[----:B------:R0:W-:Y:S01]  /*76a0*/  @P2 STG.E.U8 desc[UR12][R12.64], R23 ;  /* 0x000000170c002986 */ /* 0x0001e2000c10110c */
[----:B------:R-:W-:-:S03]  /*76b0*/  PRMT R11, R11, 0x7773, RZ ;  /* 0x000077730b0b7816 */ /* 0x000fc600000000ff */
[----:B------:R0:W-:Y:S01]  /*76c0*/  @P1 STG.E.U8 desc[UR12][R16.64], R9 ;  /* 0x0000000910001986 */ /* 0x0001e2000c10110c */
[----:B------:R-:W-:Y:S05]  /*76d0*/  @!P0 EXIT ;  /* 0x000000000000894d */ /* 0x000fea0003800000 */
[----:B------:R-:W-:Y:S01]  /*76e0*/  STG.E.U8 desc[UR12][R6.64], R11 ;  /* 0x0000000b06007986 */ /* 0x000fe2000c10110c */
[----:B------:R-:W-:Y:S05]  /*76f0*/  EXIT ;  /* 0x000000000000794d */ /* 0x000fea0003800000 */
.L_x_3:
[----:B------:R-:W-:-:S00]  /*7700*/  BRA `(.L_x_3) ;  /* 0xfffffffc00fc7947 */ /* 0x000fc0000383ffff */
[----:B------:R-:W-:-:S00]  /*7710*/  NOP ;  /* 0x0000000000007918 */ /* 0x000fc00000000000 */
        /* <DEDUP_REMOVED lines=14> */
.L_x_4:


//--------------------- .nv.shared.matmul_kernel  --------------------------
	.section	.nv.shared.matmul_kernel,"aw",@nobits
	.sectionflags	@""
	.align	16
	.zero		1024


//--------------------- .nv.shared.reserved.0     --------------------------
	.section	.nv.shared.reserved.0,"aw",@nobits
	.weak		__nv_reservedSMEM_offset_0_alias
	.size		__nv_reservedSMEM_offset_0_alias, 0, 0
	.other		__nv_reservedSMEM_offset_0_alias,@"STO_CUDA_RESERVED_SHARED STV_DEFAULT"
__nv_reservedSMEM_offset_0_alias:
	.zero		0


//--------------------- .nv.constant0.matmul_kernel --------------------------
	.section	.nv.constant0.matmul_kernel,"a",@progbits
	.sectionflags	@""
	.align	4
.nv.constant0.matmul_kernel:
	.zero		608


//--------------------- SYMBOLS --------------------------

	.type		.nv.reservedSmem.offset0,@object
	.size		.nv.reservedSmem.offset0,0x4
